	.target	sm_90a

	.elftype	@"ET_EXEC"


//--------------------- .note.nv.tkinfo           --------------------------
	.section	.note.nv.tkinfo,"",@"SHT_NOTE"
	.sectionflags	@"SHF_NOTE_NV_TKINFO"
	.tkinfo
        /*0018*/ 	.word	0x00000002
        /*0030*/ 	.string	""
        /*0030*/ 	.string	"ptxas"
        /*0030*/ 	.string	"Cuda compilation tools, release 13.0, V13.0.88"
        /*0030*/ 	.string	"Build cuda_13.0.r13.0/compiler.36424714_0"
        /*0030*/ 	.string	"-arch sm_90a -m 64 "



//--------------------- .note.nv.cuinfo           --------------------------
	.section	.note.nv.cuinfo,"",@"SHT_NOTE"
	.sectionflags	@"SHF_NOTE_NV_CUINFO"
        /*0018*/ 	.short	0x0002
        /*001a*/ 	.short	0x005a
        /*001c*/ 	.short	0x0082
	.zero		2


//--------------------- .nv.info                  --------------------------
	.section	.nv.info,"",@"SHT_CUDA_INFO"
	.align	4


	//----- nvinfo : EIATTR_REGCOUNT
	.align		4
        /*0000*/ 	.byte	0x04, 0x2f
        /*0002*/ 	.short	(.L_11 - .L_10)
	.align		4
.L_10:
        /*0004*/ 	.word	index@(_ZN17fastertransformer23applyTemperaturePenaltyI7__half2EEvPT_PKS2_fiii)
        /*0008*/ 	.word	0x00000018


	//----- nvinfo : EIATTR_FRAME_SIZE
	.align		4
.L_11:
        /*000c*/ 	.byte	0x04, 0x11
        /*000e*/ 	.short	(.L_13 - .L_12)
	.align		4
.L_12:
        /*0010*/ 	.word	index@(_ZN17fastertransformer23applyTemperaturePenaltyI7__half2EEvPT_PKS2_fiii)
        /*0014*/ 	.word	0x00000000


	//----- nvinfo : EIATTR_REGCOUNT
	.align		4
.L_13:
        /*0018*/ 	.byte	0x04, 0x2f
        /*001a*/ 	.short	(.L_15 - .L_14)
	.align		4
.L_14:
        /*001c*/ 	.word	index@(_ZN17fastertransformer31batchApplyTemperaturePenalty_h2EP7__half2PKS0_PKfiii)
        /*0020*/ 	.word	0x00000018


	//----- nvinfo : EIATTR_FRAME_SIZE
	.align		4
.L_15:
        /*0024*/ 	.byte	0x04, 0x11
        /*0026*/ 	.short	(.L_17 - .L_16)
	.align		4
.L_16:
        /*0028*/ 	.word	index@(_ZN17fastertransformer31batchApplyTemperaturePenalty_h2EP7__half2PKS0_PKfiii)
        /*002c*/ 	.word	0x00000000


	//----- nvinfo : EIATTR_REGCOUNT
	.align		4
.L_17:
        /*0030*/ 	.byte	0x04, 0x2f
        /*0032*/ 	.short	(.L_19 - .L_18)
	.align		4
.L_18:
        /*0034*/ 	.word	index@(_ZN17fastertransformer23applyTemperaturePenaltyIfEEvPT_PKS1_fiii)
        /*0038*/ 	.word	0x00000011


	//----- nvinfo : EIATTR_FRAME_SIZE
	.align		4
.L_19:
        /*003c*/ 	.byte	0x04, 0x11
        /*003e*/ 	.short	(.L_21 - .L_20)
	.align		4
.L_20:
        /*0040*/ 	.word	index@(_ZN17fastertransformer23applyTemperaturePenaltyIfEEvPT_PKS1_fiii)
        /*0044*/ 	.word	0x00000000


	//----- nvinfo : EIATTR_REGCOUNT
	.align		4
.L_21:
        /*0048*/ 	.byte	0x04, 0x2f
        /*004a*/ 	.short	(.L_23 - .L_22)
	.align		4
.L_22:
        /*004c*/ 	.word	index@(_ZN17fastertransformer23applyTemperaturePenaltyI6__halfEEvPT_PKS2_fiii)
        /*0050*/ 	.word	0x00000014


	//----- nvinfo : EIATTR_FRAME_SIZE
	.align		4
.L_23:
        /*0054*/ 	.byte	0x04, 0x11
        /*0056*/ 	.short	(.L_25 - .L_24)
	.align		4
.L_24:
        /*0058*/ 	.word	index@(_ZN17fastertransformer23applyTemperaturePenaltyI6__halfEEvPT_PKS2_fiii)
        /*005c*/ 	.word	0x00000000


	//----- nvinfo : EIATTR_REGCOUNT
	.align		4
.L_25:
        /*0060*/ 	.byte	0x04, 0x2f
        /*0062*/ 	.short	(.L_27 - .L_26)
	.align		4
.L_26:
        /*0064*/ 	.word	index@(_ZN17fastertransformer28batchApplyTemperaturePenaltyIfEEvPT_PKS1_PKfiii)
        /*0068*/ 	.word	0x00000018


	//----- nvinfo : EIATTR_FRAME_SIZE
	.align		4
.L_27:
        /*006c*/ 	.byte	0x04, 0x11
        /*006e*/ 	.short	(.L_29 - .L_28)
	.align		4
.L_28:
        /*0070*/ 	.word	index@(_ZN17fastertransformer28batchApplyTemperaturePenaltyIfEEvPT_PKS1_PKfiii)
        /*0074*/ 	.word	0x00000000


	//----- nvinfo : EIATTR_REGCOUNT
	.align		4
.L_29:
        /*0078*/ 	.byte	0x04, 0x2f
        /*007a*/ 	.short	(.L_31 - .L_30)
	.align		4
.L_30:
        /*007c*/ 	.word	index@(_ZN17fastertransformer28batchApplyTemperaturePenaltyI6__halfEEvPT_PKS2_PKfiii)
        /*0080*/ 	.word	0x00000018


	//----- nvinfo : EIATTR_FRAME_SIZE
	.align		4
.L_31:
        /*0084*/ 	.byte	0x04, 0x11
        /*0086*/ 	.short	(.L_33 - .L_32)
	.align		4
.L_32:
        /*0088*/ 	.word	index@(_ZN17fastertransformer28batchApplyTemperaturePenaltyI6__halfEEvPT_PKS2_PKfiii)
        /*008c*/ 	.word	0x00000000


	//----- nvinfo : EIATTR_REGCOUNT
	.align		4
.L_33:
        /*0090*/ 	.byte	0x04, 0x2f
        /*0092*/ 	.short	(.L_35 - .L_34)
	.align		4
.L_34:
        /*0094*/ 	.word	index@(_ZN17fastertransformer22applyRepetitionPenaltyIfLNS_21RepetitionPenaltyTypeE0EEEvPT_fPKiPiiiiiS5_ii)
        /*0098*/ 	.word	0x00000013


	//----- nvinfo : EIATTR_FRAME_SIZE
	.align		4
.L_35:
        /*009c*/ 	.byte	0x04, 0x11
        /*009e*/ 	.short	(.L_37 - .L_36)
	.align		4
.L_36:
        /*00a0*/ 	.word	index@(_ZN17fastertransformer22applyRepetitionPenaltyIfLNS_21RepetitionPenaltyTypeE0EEEvPT_fPKiPiiiiiS5_ii)
        /*00a4*/ 	.word	0x00000000


	//----- nvinfo : EIATTR_REGCOUNT
	.align		4
.L_37:
        /*00a8*/ 	.byte	0x04, 0x2f
        /*00aa*/ 	.short	(.L_39 - .L_38)
	.align		4
.L_38:
        /*00ac*/ 	.word	index@(_ZN17fastertransformer22applyRepetitionPenaltyIfLNS_21RepetitionPenaltyTypeE1EEEvPT_fPKiPiiiiiS5_ii)
        /*00b0*/ 	.word	0x00000013


	//----- nvinfo : EIATTR_FRAME_SIZE
	.align		4
.L_39:
        /*00b4*/ 	.byte	0x04, 0x11
        /*00b6*/ 	.short	(.L_41 - .L_40)
	.align		4
.L_40:
        /*00b8*/ 	.word	index@(_ZN17fastertransformer22applyRepetitionPenaltyIfLNS_21RepetitionPenaltyTypeE1EEEvPT_fPKiPiiiiiS5_ii)
        /*00bc*/ 	.word	0x00000000


	//----- nvinfo : EIATTR_REGCOUNT
	.align		4
.L_41:
        /*00c0*/ 	.byte	0x04, 0x2f
        /*00c2*/ 	.short	(.L_43 - .L_42)
	.align		4
.L_42:
        /*00c4*/ 	.word	index@(_ZN17fastertransformer22applyRepetitionPenaltyI6__halfLNS_21RepetitionPenaltyTypeE0EEEvPT_fPKiPiiiiiS6_ii)
        /*00c8*/ 	.word	0x00000013


	//----- nvinfo : EIATTR_FRAME_SIZE
	.align		4
.L_43:
        /*00cc*/ 	.byte	0x04, 0x11
        /*00ce*/ 	.short	(.L_45 - .L_44)
	.align		4
.L_44:
        /*00d0*/ 	.word	index@(_ZN17fastertransformer22applyRepetitionPenaltyI6__halfLNS_21RepetitionPenaltyTypeE0EEEvPT_fPKiPiiiiiS6_ii)
        /*00d4*/ 	.word	0x00000000


	//----- nvinfo : EIATTR_REGCOUNT
	.align		4
.L_45:
        /*00d8*/ 	.byte	0x04, 0x2f
        /*00da*/ 	.short	(.L_47 - .L_46)
	.align		4
.L_46:
        /*00dc*/ 	.word	index@(_ZN17fastertransformer22applyRepetitionPenaltyI6__halfLNS_21RepetitionPenaltyTypeE1EEEvPT_fPKiPiiiiiS6_ii)
        /*00e0*/ 	.word	0x00000013


	//----- nvinfo : EIATTR_FRAME_SIZE
	.align		4
.L_47:
        /*00e4*/ 	.byte	0x04, 0x11
        /*00e6*/ 	.short	(.L_49 - .L_48)
	.align		4
.L_48:
        /*00e8*/ 	.word	index@(_ZN17fastertransformer22applyRepetitionPenaltyI6__halfLNS_21RepetitionPenaltyTypeE1EEEvPT_fPKiPiiiiiS6_ii)
        /*00ec*/ 	.word	0x00000000


	//----- nvinfo : EIATTR_REGCOUNT
	.align		4
.L_49:
        /*00f0*/ 	.byte	0x04, 0x2f
        /*00f2*/ 	.short	(.L_51 - .L_50)
	.align		4
.L_50:
        /*00f4*/ 	.word	index@(_ZN17fastertransformer27batchApplyRepetitionPenaltyIfLNS_21RepetitionPenaltyTypeE0EEEvPT_PKfPKiiiS7_ii)
        /*00f8*/ 	.word	0x0000001e


	//----- nvinfo : EIATTR_FRAME_SIZE
	.align		4
.L_51:
        /*00fc*/ 	.byte	0x04, 0x11
        /*00fe*/ 	.short	(.L_53 - .L_52)
	.align		4
.L_52:
        /*0100*/ 	.word	index@(_ZN17fastertransformer27batchApplyRepetitionPenaltyIfLNS_21RepetitionPenaltyTypeE0EEEvPT_PKfPKiiiS7_ii)
        /*0104*/ 	.word	0x00000000


	//----- nvinfo : EIATTR_REGCOUNT
	.align		4
.L_53:
        /*0108*/ 	.byte	0x04, 0x2f
        /*010a*/ 	.short	(.L_55 - .L_54)
	.align		4
.L_54:
        /*010c*/ 	.word	index@(_ZN17fastertransformer27batchApplyRepetitionPenaltyIfLNS_21RepetitionPenaltyTypeE1EEEvPT_PKfPKiiiS7_ii)
        /*0110*/ 	.word	0x0000001e


	//----- nvinfo : EIATTR_FRAME_SIZE
	.align		4
.L_55:
        /*0114*/ 	.byte	0x04, 0x11
        /*0116*/ 	.short	(.L_57 - .L_56)
	.align		4
.L_56:
        /*0118*/ 	.word	index@(_ZN17fastertransformer27batchApplyRepetitionPenaltyIfLNS_21RepetitionPenaltyTypeE1EEEvPT_PKfPKiiiS7_ii)
        /*011c*/ 	.word	0x00000000


	//----- nvinfo : EIATTR_REGCOUNT
	.align		4
.L_57:
        /*0120*/ 	.byte	0x04, 0x2f
        /*0122*/ 	.short	(.L_59 - .L_58)
	.align		4
.L_58:
        /*0124*/ 	.word	index@(_ZN17fastertransformer27batchApplyRepetitionPenaltyI6__halfLNS_21RepetitionPenaltyTypeE0EEEvPT_PKfPKiiiS8_ii)
        /*0128*/ 	.word	0x0000001e


	//----- nvinfo : EIATTR_FRAME_SIZE
	.align		4
.L_59:
        /*012c*/ 	.byte	0x04, 0x11
        /*012e*/ 	.short	(.L_61 - .L_60)
	.align		4
.L_60:
        /*0130*/ 	.word	index@(_ZN17fastertransformer27batchApplyRepetitionPenaltyI6__halfLNS_21RepetitionPenaltyTypeE0EEEvPT_PKfPKiiiS8_ii)
        /*0134*/ 	.word	0x00000000


	//----- nvinfo : EIATTR_REGCOUNT
	.align		4
.L_61:
        /*0138*/ 	.byte	0x04, 0x2f
        /*013a*/ 	.short	(.L_63 - .L_62)
	.align		4
.L_62:
        /*013c*/ 	.word	index@(_ZN17fastertransformer27batchApplyRepetitionPenaltyI6__halfLNS_21RepetitionPenaltyTypeE1EEEvPT_PKfPKiiiS8_ii)
        /*0140*/ 	.word	0x0000001e


	//----- nvinfo : EIATTR_FRAME_SIZE
	.align		4
.L_63:
        /*0144*/ 	.byte	0x04, 0x11
        /*0146*/ 	.short	(.L_65 - .L_64)
	.align		4
.L_64:
        /*0148*/ 	.word	index@(_ZN17fastertransformer27batchApplyRepetitionPenaltyI6__halfLNS_21RepetitionPenaltyTypeE1EEEvPT_PKfPKiiiS8_ii)
        /*014c*/ 	.word	0x00000000


	//----- nvinfo : EIATTR_REGCOUNT
	.align		4
.L_65:
        /*0150*/ 	.byte	0x04, 0x2f
        /*0152*/ 	.short	(.L_67 - .L_66)
	.align		4
.L_66:
        /*0154*/ 	.word	index@(_ZN17fastertransformer26batchApplyMinLengthPenaltyIfEEvPT_PKiS4_S4_ii)
        /*0158*/ 	.word	0x0000000c


	//----- nvinfo : EIATTR_FRAME_SIZE
	.align		4
.L_67:
        /*015c*/ 	.byte	0x04, 0x11
        /*015e*/ 	.short	(.L_69 - .L_68)
	.align		4
.L_68:
        /*0160*/ 	.word	index@(_ZN17fastertransformer26batchApplyMinLengthPenaltyIfEEvPT_PKiS4_S4_ii)
        /*0164*/ 	.word	0x00000000


	//----- nvinfo : EIATTR_REGCOUNT
	.align		4
.L_69:
        /*0168*/ 	.byte	0x04, 0x2f
        /*016a*/ 	.short	(.L_71 - .L_70)
	.align		4
.L_70:
        /*016c*/ 	.word	index@(_ZN17fastertransformer26batchApplyMinLengthPenaltyI6__halfEEvPT_PKiS5_S5_ii)
        /*0170*/ 	.word	0x0000000c


	//----- nvinfo : EIATTR_FRAME_SIZE
	.align		4
.L_71:
        /*0174*/ 	.byte	0x04, 0x11
        /*0176*/ 	.short	(.L_73 - .L_72)
	.align		4
.L_72:
        /*0178*/ 	.word	index@(_ZN17fastertransformer26batchApplyMinLengthPenaltyI6__halfEEvPT_PKiS5_S5_ii)
        /*017c*/ 	.word	0x00000000


	//----- nvinfo : EIATTR_MIN_STACK_SIZE
	.align		4
.L_73:
        /*0180*/ 	.byte	0x04, 0x12
        /*0182*/ 	.short	(.L_75 - .L_74)
	.align		4
.L_74:
        /*0184*/ 	.word	index@(_ZN17fastertransformer26batchApplyMinLengthPenaltyI6__halfEEvPT_PKiS5_S5_ii)
        /*0188*/ 	.word	0x00000000


	//----- nvinfo : EIATTR_MIN_STACK_SIZE
	.align		4
.L_75:
        /*018c*/ 	.byte	0x04, 0x12
        /*018e*/ 	.short	(.L_77 - .L_76)
	.align		4
.L_76:
        /*0190*/ 	.word	index@(_ZN17fastertransformer26batchApplyMinLengthPenaltyIfEEvPT_PKiS4_S4_ii)
        /*0194*/ 	.word	0x00000000


	//----- nvinfo : EIATTR_MIN_STACK_SIZE
	.align		4
.L_77:
        /*0198*/ 	.byte	0x04, 0x12
        /*019a*/ 	.short	(.L_79 - .L_78)
	.align		4
.L_78:
        /*019c*/ 	.word	index@(_ZN17fastertransformer27batchApplyRepetitionPenaltyI6__halfLNS_21RepetitionPenaltyTypeE1EEEvPT_PKfPKiiiS8_ii)
        /*01a0*/ 	.word	0x00000000


	//----- nvinfo : EIATTR_MIN_STACK_SIZE
	.align		4
.L_79:
        /*01a4*/ 	.byte	0x04, 0x12
        /*01a6*/ 	.short	(.L_81 - .L_80)
	.align		4
.L_80:
        /*01a8*/ 	.word	index@(_ZN17fastertransformer27batchApplyRepetitionPenaltyI6__halfLNS_21RepetitionPenaltyTypeE0EEEvPT_PKfPKiiiS8_ii)
        /*01ac*/ 	.word	0x00000000


	//----- nvinfo : EIATTR_MIN_STACK_SIZE
	.align		4
.L_81:
        /*01b0*/ 	.byte	0x04, 0x12
        /*01b2*/ 	.short	(.L_83 - .L_82)
	.align		4
.L_82:
        /*01b4*/ 	.word	index@(_ZN17fastertransformer27batchApplyRepetitionPenaltyIfLNS_21RepetitionPenaltyTypeE1EEEvPT_PKfPKiiiS7_ii)
        /*01b8*/ 	.word	0x00000000


	//----- nvinfo : EIATTR_MIN_STACK_SIZE
	.align		4
.L_83:
        /*01bc*/ 	.byte	0x04, 0x12
        /*01be*/ 	.short	(.L_85 - .L_84)
	.align		4
.L_84:
        /*01c0*/ 	.word	index@(_ZN17fastertransformer27batchApplyRepetitionPenaltyIfLNS_21RepetitionPenaltyTypeE0EEEvPT_PKfPKiiiS7_ii)
        /*01c4*/ 	.word	0x00000000


	//----- nvinfo : EIATTR_MIN_STACK_SIZE
	.align		4
.L_85:
        /*01c8*/ 	.byte	0x04, 0x12
        /*01ca*/ 	.short	(.L_87 - .L_86)
	.align		4
.L_86:
        /*01cc*/ 	.word	index@(_ZN17fastertransformer22applyRepetitionPenaltyI6__halfLNS_21RepetitionPenaltyTypeE1EEEvPT_fPKiPiiiiiS6_ii)
        /*01d0*/ 	.word	0x00000000


	//----- nvinfo : EIATTR_MIN_STACK_SIZE
	.align		4
.L_87:
        /*01d4*/ 	.byte	0x04, 0x12
        /*01d6*/ 	.short	(.L_89 - .L_88)
	.align		4
.L_88:
        /*01d8*/ 	.word	index@(_ZN17fastertransformer22applyRepetitionPenaltyI6__halfLNS_21RepetitionPenaltyTypeE0EEEvPT_fPKiPiiiiiS6_ii)
        /*01dc*/ 	.word	0x00000000


	//----- nvinfo : EIATTR_MIN_STACK_SIZE
	.align		4
.L_89:
        /*01e0*/ 	.byte	0x04, 0x12
        /*01e2*/ 	.short	(.L_91 - .L_90)
	.align		4
.L_90:
        /*01e4*/ 	.word	index@(_ZN17fastertransformer22applyRepetitionPenaltyIfLNS_21RepetitionPenaltyTypeE1EEEvPT_fPKiPiiiiiS5_ii)
        /*01e8*/ 	.word	0x00000000


	//----- nvinfo : EIATTR_MIN_STACK_SIZE
	.align		4
.L_91:
        /*01ec*/ 	.byte	0x04, 0x12
        /*01ee*/ 	.short	(.L_93 - .L_92)
	.align		4
.L_92:
        /*01f0*/ 	.word	index@(_ZN17fastertransformer22applyRepetitionPenaltyIfLNS_21RepetitionPenaltyTypeE0EEEvPT_fPKiPiiiiiS5_ii)
        /*01f4*/ 	.word	0x00000000


	//----- nvinfo : EIATTR_MIN_STACK_SIZE
	.align		4
.L_93:
        /*01f8*/ 	.byte	0x04, 0x12
        /*01fa*/ 	.short	(.L_95 - .L_94)
	.align		4
.L_94:
        /*01fc*/ 	.word	index@(_ZN17fastertransformer28batchApplyTemperaturePenaltyI6__halfEEvPT_PKS2_PKfiii)
        /*0200*/ 	.word	0x00000000


	//----- nvinfo : EIATTR_MIN_STACK_SIZE
	.align		4
.L_95:
        /*0204*/ 	.byte	0x04, 0x12
        /*0206*/ 	.short	(.L_97 - .L_96)
	.align		4
.L_96:
        /*0208*/ 	.word	index@(_ZN17fastertransformer28batchApplyTemperaturePenaltyIfEEvPT_PKS1_PKfiii)
        /*020c*/ 	.word	0x00000000


	//----- nvinfo : EIATTR_MIN_STACK_SIZE
	.align		4
.L_97:
        /*0210*/ 	.byte	0x04, 0x12
        /*0212*/ 	.short	(.L_99 - .L_98)
	.align		4
.L_98:
        /*0214*/ 	.word	index@(_ZN17fastertransformer23applyTemperaturePenaltyI6__halfEEvPT_PKS2_fiii)
        /*0218*/ 	.word	0x00000000


	//----- nvinfo : EIATTR_MIN_STACK_SIZE
	.align		4
.L_99:
        /*021c*/ 	.byte	0x04, 0x12
        /*021e*/ 	.short	(.L_101 - .L_100)
	.align		4
.L_100:
        /*0220*/ 	.word	index@(_ZN17fastertransformer23applyTemperaturePenaltyIfEEvPT_PKS1_fiii)
        /*0224*/ 	.word	0x00000000


	//----- nvinfo : EIATTR_MIN_STACK_SIZE
	.align		4
.L_101:
        /*0228*/ 	.byte	0x04, 0x12
        /*022a*/ 	.short	(.L_103 - .L_102)
	.align		4
.L_102:
        /*022c*/ 	.word	index@(_ZN17fastertransformer31batchApplyTemperaturePenalty_h2EP7__half2PKS0_PKfiii)
        /*0230*/ 	.word	0x00000000


	//----- nvinfo : EIATTR_MIN_STACK_SIZE
	.align		4
.L_103:
        /*0234*/ 	.byte	0x04, 0x12
        /*0236*/ 	.short	(.L_105 - .L_104)
	.align		4
.L_104:
        /*0238*/ 	.word	index@(_ZN17fastertransformer23applyTemperaturePenaltyI7__half2EEvPT_PKS2_fiii)
        /*023c*/ 	.word	0x00000000
.L_105:


//--------------------- .nv.compat                --------------------------
	.section	.nv.compat,"",@"SHT_CUDA_COMPAT_INFO"
	.align	4
        /*0000*/ 	.byte	0x02, 0x09, 0x01, 0x00, 0x02, 0x02, 0x01, 0x00, 0x02, 0x05, 0x05, 0x00, 0x03, 0x07, 0x01, 0x01
        /*0010*/ 	.byte	0x02, 0x03, 0x00, 0x00, 0x02, 0x06, 0x01, 0x00, 0x04, 0x0b, 0x08, 0x00, 0x00, 0x00, 0x00, 0x00
        /*0020*/ 	.byte	0x00, 0x00, 0x00, 0x00


//--------------------- .nv.info._ZN17fastertransformer26batchApplyMinLengthPenaltyI6__halfEEvPT_PKiS5_S5_ii --------------------------
	.section	.nv.info._ZN17fastertransformer26batchApplyMinLengthPenaltyI6__halfEEvPT_PKiS5_S5_ii,"",@"SHT_CUDA_INFO"
	.sectionflags	@""
	.align	4


	//----- nvinfo : EIATTR_CUDA_API_VERSION
	.align		4
        /*0000*/ 	.byte	0x04, 0x37
        /*0002*/ 	.short	(.L_107 - .L_106)
.L_106:
        /*0004*/ 	.word	0x00000082


	//----- nvinfo : EIATTR_KPARAM_INFO
	.align		4
.L_107:
        /*0008*/ 	.byte	0x04, 0x17
        /*000a*/ 	.short	(.L_109 - .L_108)
.L_108:
        /*000c*/ 	.word	0x00000000
        /*0010*/ 	.short	0x0005
        /*0012*/ 	.short	0x0024
        /*0014*/ 	.byte	0x00, 0xf0, 0x11, 0x00


	//----- nvinfo : EIATTR_KPARAM_INFO
	.align		4
.L_109:
        /*0018*/ 	.byte	0x04, 0x17
        /*001a*/ 	.short	(.L_111 - .L_110)
.L_110:
        /*001c*/ 	.word	0x00000000
        /*0020*/ 	.short	0x0004
        /*0022*/ 	.short	0x0020
        /*0024*/ 	.byte	0x00, 0xf0, 0x11, 0x00


	//----- nvinfo : EIATTR_KPARAM_INFO
	.align		4
.L_111:
        /*0028*/ 	.byte	0x04, 0x17
        /*002a*/ 	.short	(.L_113 - .L_112)
.L_112:
        /*002c*/ 	.word	0x00000000
        /*0030*/ 	.short	0x0003
        /*0032*/ 	.short	0x0018
        /*0034*/ 	.byte	0x00, 0xf0, 0x21, 0x00


	//----- nvinfo : EIATTR_KPARAM_INFO
	.align		4
.L_113:
        /*0038*/ 	.byte	0x04, 0x17
        /*003a*/ 	.short	(.L_115 - .L_114)
.L_114:
        /*003c*/ 	.word	0x00000000
        /*0040*/ 	.short	0x0002
        /*0042*/ 	.short	0x0010
        /*0044*/ 	.byte	0x00, 0xf0, 0x21, 0x00


	//----- nvinfo : EIATTR_KPARAM_INFO
	.align		4
.L_115:
        /*0048*/ 	.byte	0x04, 0x17
        /*004a*/ 	.short	(.L_117 - .L_116)
.L_116:
        /*004c*/ 	.word	0x00000000
        /*0050*/ 	.short	0x0001
        /*0052*/ 	.short	0x0008
        /*0054*/ 	.byte	0x00, 0xf0, 0x21, 0x00


	//----- nvinfo : EIATTR_KPARAM_INFO
	.align		4
.L_117:
        /*0058*/ 	.byte	0x04, 0x17
        /*005a*/ 	.short	(.L_119 - .L_118)
.L_118:
        /*005c*/ 	.word	0x00000000
        /*0060*/ 	.short	0x0000
        /*0062*/ 	.short	0x0000
        /*0064*/ 	.byte	0x00, 0xf0, 0x21, 0x00


	//----- nvinfo : EIATTR_SPARSE_MMA_MASK
	.align		4
.L_119:
        /*0068*/ 	.byte	0x03, 0x50
        /*006a*/ 	.short	0x0000


	//----- nvinfo : EIATTR_MAXREG_COUNT
	.align		4
        /*006c*/ 	.byte	0x03, 0x1b
        /*006e*/ 	.short	0x00ff


	//----- nvinfo : EIATTR_MERCURY_ISA_VERSION
	.align		4
        /*0070*/ 	.byte	0x03, 0x5f
        /*0072*/ 	.short	0x0101


	//----- nvinfo : EIATTR_EXIT_INSTR_OFFSETS
	.align		4
        /*0074*/ 	.byte	0x04, 0x1c
        /*0076*/ 	.short	(.L_121 - .L_120)


	//   ....[0]....
.L_120:
        /*0078*/ 	.word	0x000000f0


	//   ....[1]....
        /*007c*/ 	.word	0x000001b0


	//----- nvinfo : EIATTR_CBANK_PARAM_SIZE
	.align		4
.L_121:
        /*0080*/ 	.byte	0x03, 0x19
        /*0082*/ 	.short	0x0028


	//----- nvinfo : EIATTR_PARAM_CBANK
	.align		4
        /*0084*/ 	.byte	0x04, 0x0a
        /*0086*/ 	.short	(.L_123 - .L_122)
	.align		4
.L_122:
        /*0088*/ 	.word	index@(.nv.constant0._ZN17fastertransformer26batchApplyMinLengthPenaltyI6__halfEEvPT_PKiS5_S5_ii)
        /*008c*/ 	.short	0x0210
        /*008e*/ 	.short	0x0028


	//----- nvinfo : EIATTR_SW_WAR
	.align		4
.L_123:
        /*0090*/ 	.byte	0x04, 0x36
        /*0092*/ 	.short	(.L_125 - .L_124)
.L_124:
        /*0094*/ 	.word	0x00000008
.L_125:


//--------------------- .nv.info._ZN17fastertransformer26batchApplyMinLengthPenaltyIfEEvPT_PKiS4_S4_ii --------------------------
	.section	.nv.info._ZN17fastertransformer26batchApplyMinLengthPenaltyIfEEvPT_PKiS4_S4_ii,"",@"SHT_CUDA_INFO"
	.sectionflags	@""
	.align	4


	//----- nvinfo : EIATTR_CUDA_API_VERSION
	.align		4
        /*0000*/ 	.byte	0x04, 0x37
        /*0002*/ 	.short	(.L_127 - .L_126)
.L_126:
        /*0004*/ 	.word	0x00000082


	//----- nvinfo : EIATTR_KPARAM_INFO
	.align		4
.L_127:
        /*0008*/ 	.byte	0x04, 0x17
        /*000a*/ 	.short	(.L_129 - .L_128)
.L_128:
        /*000c*/ 	.word	0x00000000
        /*0010*/ 	.short	0x0005
        /*0012*/ 	.short	0x0024
        /*0014*/ 	.byte	0x00, 0xf0, 0x11, 0x00


	//----- nvinfo : EIATTR_KPARAM_INFO
	.align		4
.L_129:
        /*0018*/ 	.byte	0x04, 0x17
        /*001a*/ 	.short	(.L_131 - .L_130)
.L_130:
        /*001c*/ 	.word	0x00000000
        /*0020*/ 	.short	0x0004
        /*0022*/ 	.short	0x0020
        /*0024*/ 	.byte	0x00, 0xf0, 0x11, 0x00


	//----- nvinfo : EIATTR_KPARAM_INFO
	.align		4
.L_131:
        /*0028*/ 	.byte	0x04, 0x17
        /*002a*/ 	.short	(.L_133 - .L_132)
.L_132:
        /*002c*/ 	.word	0x00000000
        /*0030*/ 	.short	0x0003
        /*0032*/ 	.short	0x0018
        /*0034*/ 	.byte	0x00, 0xf0, 0x21, 0x00


	//----- nvinfo : EIATTR_KPARAM_INFO
	.align		4
.L_133:
        /*0038*/ 	.byte	0x04, 0x17
        /*003a*/ 	.short	(.L_135 - .L_134)
.L_134:
        /*003c*/ 	.word	0x00000000
        /*0040*/ 	.short	0x0002
        /*0042*/ 	.short	0x0010
        /*0044*/ 	.byte	0x00, 0xf0, 0x21, 0x00


	//----- nvinfo : EIATTR_KPARAM_INFO
	.align		4
.L_135:
        /*0048*/ 	.byte	0x04, 0x17
        /*004a*/ 	.short	(.L_137 - .L_136)
.L_136:
        /*004c*/ 	.word	0x00000000
        /*0050*/ 	.short	0x0001
        /*0052*/ 	.short	0x0008
        /*0054*/ 	.byte	0x00, 0xf0, 0x21, 0x00


	//----- nvinfo : EIATTR_KPARAM_INFO
	.align		4
.L_137:
        /*0058*/ 	.byte	0x04, 0x17
        /*005a*/ 	.short	(.L_139 - .L_138)
.L_138:
        /*005c*/ 	.word	0x00000000
        /*0060*/ 	.short	0x0000
        /*0062*/ 	.short	0x0000
        /*0064*/ 	.byte	0x00, 0xf0, 0x21, 0x00


	//----- nvinfo : EIATTR_SPARSE_MMA_MASK
	.align		4
.L_139:
        /*0068*/ 	.byte	0x03, 0x50
        /*006a*/ 	.short	0x0000


	//----- nvinfo : EIATTR_MAXREG_COUNT
	.align		4
        /*006c*/ 	.byte	0x03, 0x1b
        /*006e*/ 	.short	0x00ff


	//----- nvinfo : EIATTR_MERCURY_ISA_VERSION
	.align		4
        /*0070*/ 	.byte	0x03, 0x5f
        /*0072*/ 	.short	0x0101


	//----- nvinfo : EIATTR_EXIT_INSTR_OFFSETS
	.align		4
        /*0074*/ 	.byte	0x04, 0x1c
        /*0076*/ 	.short	(.L_141 - .L_140)


	//   ....[0]....
.L_140:
        /*0078*/ 	.word	0x000000f0


	//   ....[1]....
        /*007c*/ 	.word	0x000001b0


	//----- nvinfo : EIATTR_CBANK_PARAM_SIZE
	.align		4
.L_141:
        /*0080*/ 	.byte	0x03, 0x19
        /*0082*/ 	.short	0x0028


	//----- nvinfo : EIATTR_PARAM_CBANK
	.align		4
        /*0084*/ 	.byte	0x04, 0x0a
        /*0086*/ 	.short	(.L_143 - .L_142)
	.align		4
.L_142:
        /*0088*/ 	.word	index@(.nv.constant0._ZN17fastertransformer26batchApplyMinLengthPenaltyIfEEvPT_PKiS4_S4_ii)
        /*008c*/ 	.short	0x0210
        /*008e*/ 	.short	0x0028


	//----- nvinfo : EIATTR_SW_WAR
	.align		4
.L_143:
        /*0090*/ 	.byte	0x04, 0x36
        /*0092*/ 	.short	(.L_145 - .L_144)
.L_144:
        /*0094*/ 	.word	0x00000008
.L_145:


//--------------------- .nv.info._ZN17fastertransformer27batchApplyRepetitionPenaltyI6__halfLNS_21RepetitionPenaltyTypeE1EEEvPT_PKfPKiiiS8_ii --------------------------
	.section	.nv.info._ZN17fastertransformer27batchApplyRepetitionPenaltyI6__halfLNS_21RepetitionPenaltyTypeE1EEEvPT_PKfPKiiiS8_ii,"",@"SHT_CUDA_INFO"
	.sectionflags	@""
	.align	4


	//----- nvinfo : EIATTR_CUDA_API_VERSION
	.align		4
        /*0000*/ 	.byte	0x04, 0x37
        /*0002*/ 	.short	(.L_147 - .L_146)
.L_146:
        /*0004*/ 	.word	0x00000082


	//----- nvinfo : EIATTR_KPARAM_INFO
	.align		4
.L_147:
        /*0008*/ 	.byte	0x04, 0x17
        /*000a*/ 	.short	(.L_149 - .L_148)
.L_148:
        /*000c*/ 	.word	0x00000000
        /*0010*/ 	.short	0x0007
        /*0012*/ 	.short	0x002c
        /*0014*/ 	.byte	0x00, 0xf0, 0x11, 0x00


	//----- nvinfo : EIATTR_KPARAM_INFO
	.align		4
.L_149:
        /*0018*/ 	.byte	0x04, 0x17
        /*001a*/ 	.short	(.L_151 - .L_150)
.L_150:
        /*001c*/ 	.word	0x00000000
        /*0020*/ 	.short	0x0006
        /*0022*/ 	.short	0x0028
        /*0024*/ 	.byte	0x00, 0xf0, 0x11, 0x00


	//----- nvinfo : EIATTR_KPARAM_INFO
	.align		4
.L_151:
        /*0028*/ 	.byte	0x04, 0x17
        /*002a*/ 	.short	(.L_153 - .L_152)
.L_152:
        /*002c*/ 	.word	0x00000000
        /*0030*/ 	.short	0x0005
        /*0032*/ 	.short	0x0020
        /*0034*/ 	.byte	0x00, 0xf0, 0x21, 0x00


	//----- nvinfo : EIATTR_KPARAM_INFO
	.align		4
.L_153:
        /*0038*/ 	.byte	0x04, 0x17
        /*003a*/ 	.short	(.L_155 - .L_154)
.L_154:
        /*003c*/ 	.word	0x00000000
        /*0040*/ 	.short	0x0004
        /*0042*/ 	.short	0x001c
        /*0044*/ 	.byte	0x00, 0xf0, 0x11, 0x00


	//----- nvinfo : EIATTR_KPARAM_INFO
	.align		4
.L_155:
        /*0048*/ 	.byte	0x04, 0x17
        /*004a*/ 	.short	(.L_157 - .L_156)
.L_156:
        /*004c*/ 	.word	0x00000000
        /*0050*/ 	.short	0x0003
        /*0052*/ 	.short	0x0018
        /*0054*/ 	.byte	0x00, 0xf0, 0x11, 0x00


	//----- nvinfo : EIATTR_KPARAM_INFO
	.align		4
.L_157:
        /*0058*/ 	.byte	0x04, 0x17
        /*005a*/ 	.short	(.L_159 - .L_158)
.L_158:
        /*005c*/ 	.word	0x00000000
        /*0060*/ 	.short	0x0002
        /*0062*/ 	.short	0x0010
        /*0064*/ 	.byte	0x00, 0xf0, 0x21, 0x00


	//----- nvinfo : EIATTR_KPARAM_INFO
	.align		4
.L_159:
        /*0068*/ 	.byte	0x04, 0x17
        /*006a*/ 	.short	(.L_161 - .L_160)
.L_160:
        /*006c*/ 	.word	0x00000000
        /*0070*/ 	.short	0x0001
        /*0072*/ 	.short	0x0008
        /*0074*/ 	.byte	0x00, 0xf0, 0x21, 0x00


	//----- nvinfo : EIATTR_KPARAM_INFO
	.align		4
.L_161:
        /*0078*/ 	.byte	0x04, 0x17
        /*007a*/ 	.short	(.L_163 - .L_162)
.L_162:
        /*007c*/ 	.word	0x00000000
        /*0080*/ 	.short	0x0000
        /*0082*/ 	.short	0x0000
        /*0084*/ 	.byte	0x00, 0xf0, 0x21, 0x00


	//----- nvinfo : EIATTR_SPARSE_MMA_MASK
	.align		4
.L_163:
        /*0088*/ 	.byte	0x03, 0x50
        /*008a*/ 	.short	0x0000


	//----- nvinfo : EIATTR_MAXREG_COUNT
	.align		4
        /*008c*/ 	.byte	0x03, 0x1b
        /*008e*/ 	.short	0x00ff


	//----- nvinfo : EIATTR_NUM_BARRIERS
	.align		4
        /*0090*/ 	.byte	0x02, 0x4c
        /*0092*/ 	.byte	0x01
	.zero		1


	//----- nvinfo : EIATTR_EXTERNS
	.align		4
        /*0094*/ 	.byte	0x04, 0x0f
        /*0096*/ 	.short	(.L_165 - .L_164)


	//   ....[0]....
	.align		4
.L_164:
        /*0098*/ 	.word	index@(__assertfail)


	//----- nvinfo : EIATTR_MERCURY_ISA_VERSION
	.align		4
.L_165:
        /*009c*/ 	.byte	0x03, 0x5f
        /*009e*/ 	.short	0x0101


	//----- nvinfo : EIATTR_SYSCALL_OFFSETS
	.align		4
        /*00a0*/ 	.byte	0x04, 0x46
        /*00a2*/ 	.short	(.L_167 - .L_166)


	//   ....[0]....
.L_166:
        /*00a4*/ 	.word	0x000003a0


	//----- nvinfo : EIATTR_EXIT_INSTR_OFFSETS
	.align		4
.L_167:
        /*00a8*/ 	.byte	0x04, 0x1c
        /*00aa*/ 	.short	(.L_169 - .L_168)


	//   ....[0]....
.L_168:
        /*00ac*/ 	.word	0x00000590


	//   ....[1]....
        /*00b0*/ 	.word	0x00000710


	//----- nvinfo : EIATTR_CRS_STACK_SIZE
	.align		4
.L_169:
        /*00b4*/ 	.byte	0x04, 0x1e
        /*00b6*/ 	.short	(.L_171 - .L_170)
.L_170:
        /*00b8*/ 	.word	0x00000000


	//----- nvinfo : EIATTR_CBANK_PARAM_SIZE
	.align		4
.L_171:
        /*00bc*/ 	.byte	0x03, 0x19
        /*00be*/ 	.short	0x0030


	//----- nvinfo : EIATTR_PARAM_CBANK
	.align		4
        /*00c0*/ 	.byte	0x04, 0x0a
        /*00c2*/ 	.short	(.L_173 - .L_172)
	.align		4
.L_172:
        /*00c4*/ 	.word	index@(.nv.constant0._ZN17fastertransformer27batchApplyRepetitionPenaltyI6__halfLNS_21RepetitionPenaltyTypeE1EEEvPT_PKfPKiiiS8_ii)
        /*00c8*/ 	.short	0x0210
        /*00ca*/ 	.short	0x0030


	//----- nvinfo : EIATTR_SW_WAR
	.align		4
.L_173:
        /*00cc*/ 	.byte	0x04, 0x36
        /*00ce*/ 	.short	(.L_175 - .L_174)
.L_174:
        /*00d0*/ 	.word	0x00000008
.L_175:


//--------------------- .nv.info._ZN17fastertransformer27batchApplyRepetitionPenaltyI6__halfLNS_21RepetitionPenaltyTypeE0EEEvPT_PKfPKiiiS8_ii --------------------------
	.section	.nv.info._ZN17fastertransformer27batchApplyRepetitionPenaltyI6__halfLNS_21RepetitionPenaltyTypeE0EEEvPT_PKfPKiiiS8_ii,"",@"SHT_CUDA_INFO"
	.sectionflags	@""
	.align	4


	//----- nvinfo : EIATTR_CUDA_API_VERSION
	.align		4
        /*0000*/ 	.byte	0x04, 0x37
        /*0002*/ 	.short	(.L_177 - .L_176)
.L_176:
        /*0004*/ 	.word	0x00000082


	//----- nvinfo : EIATTR_KPARAM_INFO
	.align		4
.L_177:
        /*0008*/ 	.byte	0x04, 0x17
        /*000a*/ 	.short	(.L_179 - .L_178)
.L_178:
        /*000c*/ 	.word	0x00000000
        /*0010*/ 	.short	0x0007
        /*0012*/ 	.short	0x002c
        /*0014*/ 	.byte	0x00, 0xf0, 0x11, 0x00


	//----- nvinfo : EIATTR_KPARAM_INFO
	.align		4
.L_179:
        /*0018*/ 	.byte	0x04, 0x17
        /*001a*/ 	.short	(.L_181 - .L_180)
.L_180:
        /*001c*/ 	.word	0x00000000
        /*0020*/ 	.short	0x0006
        /*0022*/ 	.short	0x0028
        /*0024*/ 	.byte	0x00, 0xf0, 0x11, 0x00


	//----- nvinfo : EIATTR_KPARAM_INFO
	.align		4
.L_181:
        /*0028*/ 	.byte	0x04, 0x17
        /*002a*/ 	.short	(.L_183 - .L_182)
.L_182:
        /*002c*/ 	.word	0x00000000
        /*0030*/ 	.short	0x0005
        /*0032*/ 	.short	0x0020
        /*0034*/ 	.byte	0x00, 0xf0, 0x21, 0x00


	//----- nvinfo : EIATTR_KPARAM_INFO
	.align		4
.L_183:
        /*0038*/ 	.byte	0x04, 0x17
        /*003a*/ 	.short	(.L_185 - .L_184)
.L_184:
        /*003c*/ 	.word	0x00000000
        /*0040*/ 	.short	0x0004
        /*0042*/ 	.short	0x001c
        /*0044*/ 	.byte	0x00, 0xf0, 0x11, 0x00


	//----- nvinfo : EIATTR_KPARAM_INFO
	.align		4
.L_185:
        /*0048*/ 	.byte	0x04, 0x17
        /*004a*/ 	.short	(.L_187 - .L_186)
.L_186:
        /*004c*/ 	.word	0x00000000
        /*0050*/ 	.short	0x0003
        /*0052*/ 	.short	0x0018
        /*0054*/ 	.byte	0x00, 0xf0, 0x11, 0x00


	//----- nvinfo : EIATTR_KPARAM_INFO
	.align		4
.L_187:
        /*0058*/ 	.byte	0x04, 0x17
        /*005a*/ 	.short	(.L_189 - .L_188)
.L_188:
        /*005c*/ 	.word	0x00000000
        /*0060*/ 	.short	0x0002
        /*0062*/ 	.short	0x0010
        /*0064*/ 	.byte	0x00, 0xf0, 0x21, 0x00


	//----- nvinfo : EIATTR_KPARAM_INFO
	.align		4
.L_189:
        /*0068*/ 	.byte	0x04, 0x17
        /*006a*/ 	.short	(.L_191 - .L_190)
.L_190:
        /*006c*/ 	.word	0x00000000
        /*0070*/ 	.short	0x0001
        /*0072*/ 	.short	0x0008
        /*0074*/ 	.byte	0x00, 0xf0, 0x21, 0x00


	//----- nvinfo : EIATTR_KPARAM_INFO
	.align		4
.L_191:
        /*0078*/ 	.byte	0x04, 0x17
        /*007a*/ 	.short	(.L_193 - .L_192)
.L_192:
        /*007c*/ 	.word	0x00000000
        /*0080*/ 	.short	0x0000
        /*0082*/ 	.short	0x0000
        /*0084*/ 	.byte	0x00, 0xf0, 0x21, 0x00


	//----- nvinfo : EIATTR_SPARSE_MMA_MASK
	.align		4
.L_193:
        /*0088*/ 	.byte	0x03, 0x50
        /*008a*/ 	.short	0x0000


	//----- nvinfo : EIATTR_MAXREG_COUNT
	.align		4
        /*008c*/ 	.byte	0x03, 0x1b
        /*008e*/ 	.short	0x00ff


	//----- nvinfo : EIATTR_NUM_BARRIERS
	.align		4
        /*0090*/ 	.byte	0x02, 0x4c
        /*0092*/ 	.byte	0x01
	.zero		1


	//----- nvinfo : EIATTR_EXTERNS
	.align		4
        /*0094*/ 	.byte	0x04, 0x0f
        /*0096*/ 	.short	(.L_195 - .L_194)


	//   ....[0]....
	.align		4
.L_194:
        /*0098*/ 	.word	index@(__assertfail)


	//----- nvinfo : EIATTR_MERCURY_ISA_VERSION
	.align		4
.L_195:
        /*009c*/ 	.byte	0x03, 0x5f
        /*009e*/ 	.short	0x0101


	//----- nvinfo : EIATTR_SYSCALL_OFFSETS
	.align		4
        /*00a0*/ 	.byte	0x04, 0x46
        /*00a2*/ 	.short	(.L_197 - .L_196)


	//   ....[0]....
.L_196:
        /*00a4*/ 	.word	0x000003a0


	//----- nvinfo : EIATTR_EXIT_INSTR_OFFSETS
	.align		4
.L_197:
        /*00a8*/ 	.byte	0x04, 0x1c
        /*00aa*/ 	.short	(.L_199 - .L_198)


	//   ....[0]....
.L_198:
        /*00ac*/ 	.word	0x00000560


	//   ....[1]....
        /*00b0*/ 	.word	0x000006e0


	//----- nvinfo : EIATTR_CRS_STACK_SIZE
	.align		4
.L_199:
        /*00b4*/ 	.byte	0x04, 0x1e
        /*00b6*/ 	.short	(.L_201 - .L_200)
.L_200:
        /*00b8*/ 	.word	0x00000000


	//----- nvinfo : EIATTR_CBANK_PARAM_SIZE
	.align		4
.L_201:
        /*00bc*/ 	.byte	0x03, 0x19
        /*00be*/ 	.short	0x0030


	//----- nvinfo : EIATTR_PARAM_CBANK
	.align		4
        /*00c0*/ 	.byte	0x04, 0x0a
        /*00c2*/ 	.short	(.L_203 - .L_202)
	.align		4
.L_202:
        /*00c4*/ 	.word	index@(.nv.constant0._ZN17fastertransformer27batchApplyRepetitionPenaltyI6__halfLNS_21RepetitionPenaltyTypeE0EEEvPT_PKfPKiiiS8_ii)
        /*00c8*/ 	.short	0x0210
        /*00ca*/ 	.short	0x0030


	//----- nvinfo : EIATTR_SW_WAR
	.align		4
.L_203:
        /*00cc*/ 	.byte	0x04, 0x36
        /*00ce*/ 	.short	(.L_205 - .L_204)
.L_204:
        /*00d0*/ 	.word	0x00000008
.L_205:


//--------------------- .nv.info._ZN17fastertransformer27batchApplyRepetitionPenaltyIfLNS_21RepetitionPenaltyTypeE1EEEvPT_PKfPKiiiS7_ii --------------------------
	.section	.nv.info._ZN17fastertransformer27batchApplyRepetitionPenaltyIfLNS_21RepetitionPenaltyTypeE1EEEvPT_PKfPKiiiS7_ii,"",@"SHT_CUDA_INFO"
	.sectionflags	@""
	.align	4


	//----- nvinfo : EIATTR_CUDA_API_VERSION
	.align		4
        /*0000*/ 	.byte	0x04, 0x37
        /*0002*/ 	.short	(.L_207 - .L_206)
.L_206:
        /*0004*/ 	.word	0x00000082


	//----- nvinfo : EIATTR_KPARAM_INFO
	.align		4
.L_207:
        /*0008*/ 	.byte	0x04, 0x17
        /*000a*/ 	.short	(.L_209 - .L_208)
.L_208:
        /*000c*/ 	.word	0x00000000
        /*0010*/ 	.short	0x0007
        /*0012*/ 	.short	0x002c
        /*0014*/ 	.byte	0x00, 0xf0, 0x11, 0x00


	//----- nvinfo : EIATTR_KPARAM_INFO
	.align		4
.L_209:
        /*0018*/ 	.byte	0x04, 0x17
        /*001a*/ 	.short	(.L_211 - .L_210)
.L_210:
        /*001c*/ 	.word	0x00000000
        /*0020*/ 	.short	0x0006
        /*0022*/ 	.short	0x0028
        /*0024*/ 	.byte	0x00, 0xf0, 0x11, 0x00


	//----- nvinfo : EIATTR_KPARAM_INFO
	.align		4
.L_211:
        /*0028*/ 	.byte	0x04, 0x17
        /*002a*/ 	.short	(.L_213 - .L_212)
.L_212:
        /*002c*/ 	.word	0x00000000
        /*0030*/ 	.short	0x0005
        /*0032*/ 	.short	0x0020
        /*0034*/ 	.byte	0x00, 0xf0, 0x21, 0x00


	//----- nvinfo : EIATTR_KPARAM_INFO
	.align		4
.L_213:
        /*0038*/ 	.byte	0x04, 0x17
        /*003a*/ 	.short	(.L_215 - .L_214)
.L_214:
        /*003c*/ 	.word	0x00000000
        /*0040*/ 	.short	0x0004
        /*0042*/ 	.short	0x001c
        /*0044*/ 	.byte	0x00, 0xf0, 0x11, 0x00


	//----- nvinfo : EIATTR_KPARAM_INFO
	.align		4
.L_215:
        /*0048*/ 	.byte	0x04, 0x17
        /*004a*/ 	.short	(.L_217 - .L_216)
.L_216:
        /*004c*/ 	.word	0x00000000
        /*0050*/ 	.short	0x0003
        /*0052*/ 	.short	0x0018
        /*0054*/ 	.byte	0x00, 0xf0, 0x11, 0x00


	//----- nvinfo : EIATTR_KPARAM_INFO
	.align		4
.L_217:
        /*0058*/ 	.byte	0x04, 0x17
        /*005a*/ 	.short	(.L_219 - .L_218)
.L_218:
        /*005c*/ 	.word	0x00000000
        /*0060*/ 	.short	0x0002
        /*0062*/ 	.short	0x0010
        /*0064*/ 	.byte	0x00, 0xf0, 0x21, 0x00


	//----- nvinfo : EIATTR_KPARAM_INFO
	.align		4
.L_219:
        /*0068*/ 	.byte	0x04, 0x17
        /*006a*/ 	.short	(.L_221 - .L_220)
.L_220:
        /*006c*/ 	.word	0x00000000
        /*0070*/ 	.short	0x0001
        /*0072*/ 	.short	0x0008
        /*0074*/ 	.byte	0x00, 0xf0, 0x21, 0x00


	//----- nvinfo : EIATTR_KPARAM_INFO
	.align		4
.L_221:
        /*0078*/ 	.byte	0x04, 0x17
        /*007a*/ 	.short	(.L_223 - .L_222)
.L_222:
        /*007c*/ 	.word	0x00000000
        /*0080*/ 	.short	0x0000
        /*0082*/ 	.short	0x0000
        /*0084*/ 	.byte	0x00, 0xf0, 0x21, 0x00


	//----- nvinfo : EIATTR_SPARSE_MMA_MASK
	.align		4
.L_223:
        /*0088*/ 	.byte	0x03, 0x50
        /*008a*/ 	.short	0x0000


	//----- nvinfo : EIATTR_MAXREG_COUNT
	.align		4
        /*008c*/ 	.byte	0x03, 0x1b
        /*008e*/ 	.short	0x00ff


	//----- nvinfo : EIATTR_NUM_BARRIERS
	.align		4
        /*0090*/ 	.byte	0x02, 0x4c
        /*0092*/ 	.byte	0x01
	.zero		1


	//----- nvinfo : EIATTR_EXTERNS
	.align		4
        /*0094*/ 	.byte	0x04, 0x0f
        /*0096*/ 	.short	(.L_225 - .L_224)


	//   ....[0]....
	.align		4
.L_224:
        /*0098*/ 	.word	index@(__assertfail)


	//----- nvinfo : EIATTR_MERCURY_ISA_VERSION
	.align		4
.L_225:
        /*009c*/ 	.byte	0x03, 0x5f
        /*009e*/ 	.short	0x0101


	//----- nvinfo : EIATTR_SYSCALL_OFFSETS
	.align		4
        /*00a0*/ 	.byte	0x04, 0x46
        /*00a2*/ 	.short	(.L_227 - .L_226)


	//   ....[0]....
.L_226:
        /*00a4*/ 	.word	0x000003a0


	//----- nvinfo : EIATTR_EXIT_INSTR_OFFSETS
	.align		4
.L_227:
        /*00a8*/ 	.byte	0x04, 0x1c
        /*00aa*/ 	.short	(.L_229 - .L_228)


	//   ....[0]....
.L_228:
        /*00ac*/ 	.word	0x00000580


	//   ....[1]....
        /*00b0*/ 	.word	0x000006f0


	//----- nvinfo : EIATTR_CRS_STACK_SIZE
	.align		4
.L_229:
        /*00b4*/ 	.byte	0x04, 0x1e
        /*00b6*/ 	.short	(.L_231 - .L_230)
.L_230:
        /*00b8*/ 	.word	0x00000000


	//----- nvinfo : EIATTR_CBANK_PARAM_SIZE
	.align		4
.L_231:
        /*00bc*/ 	.byte	0x03, 0x19
        /*00be*/ 	.short	0x0030


	//----- nvinfo : EIATTR_PARAM_CBANK
	.align		4
        /*00c0*/ 	.byte	0x04, 0x0a
        /*00c2*/ 	.short	(.L_233 - .L_232)
	.align		4
.L_232:
        /*00c4*/ 	.word	index@(.nv.constant0._ZN17fastertransformer27batchApplyRepetitionPenaltyIfLNS_21RepetitionPenaltyTypeE1EEEvPT_PKfPKiiiS7_ii)
        /*00c8*/ 	.short	0x0210
        /*00ca*/ 	.short	0x0030


	//----- nvinfo : EIATTR_SW_WAR
	.align		4
.L_233:
        /*00cc*/ 	.byte	0x04, 0x36
        /*00ce*/ 	.short	(.L_235 - .L_234)
.L_234:
        /*00d0*/ 	.word	0x00000008
.L_235:


//--------------------- .nv.info._ZN17fastertransformer27batchApplyRepetitionPenaltyIfLNS_21RepetitionPenaltyTypeE0EEEvPT_PKfPKiiiS7_ii --------------------------
	.section	.nv.info._ZN17fastertransformer27batchApplyRepetitionPenaltyIfLNS_21RepetitionPenaltyTypeE0EEEvPT_PKfPKiiiS7_ii,"",@"SHT_CUDA_INFO"
	.sectionflags	@""
	.align	4


	//----- nvinfo : EIATTR_CUDA_API_VERSION
	.align		4
        /*0000*/ 	.byte	0x04, 0x37
        /*0002*/ 	.short	(.L_237 - .L_236)
.L_236:
        /*0004*/ 	.word	0x00000082


	//----- nvinfo : EIATTR_KPARAM_INFO
	.align		4
.L_237:
        /*0008*/ 	.byte	0x04, 0x17
        /*000a*/ 	.short	(.L_239 - .L_238)
.L_238:
        /*000c*/ 	.word	0x00000000
        /*0010*/ 	.short	0x0007
        /*0012*/ 	.short	0x002c
        /*0014*/ 	.byte	0x00, 0xf0, 0x11, 0x00


	//----- nvinfo : EIATTR_KPARAM_INFO
	.align		4
.L_239:
        /*0018*/ 	.byte	0x04, 0x17
        /*001a*/ 	.short	(.L_241 - .L_240)
.L_240:
        /*001c*/ 	.word	0x00000000
        /*0020*/ 	.short	0x0006
        /*0022*/ 	.short	0x0028
        /*0024*/ 	.byte	0x00, 0xf0, 0x11, 0x00


	//----- nvinfo : EIATTR_KPARAM_INFO
	.align		4
.L_241:
        /*0028*/ 	.byte	0x04, 0x17
        /*002a*/ 	.short	(.L_243 - .L_242)
.L_242:
        /*002c*/ 	.word	0x00000000
        /*0030*/ 	.short	0x0005
        /*0032*/ 	.short	0x0020
        /*0034*/ 	.byte	0x00, 0xf0, 0x21, 0x00


	//----- nvinfo : EIATTR_KPARAM_INFO
	.align		4
.L_243:
        /*0038*/ 	.byte	0x04, 0x17
        /*003a*/ 	.short	(.L_245 - .L_244)
.L_244:
        /*003c*/ 	.word	0x00000000
        /*0040*/ 	.short	0x0004
        /*0042*/ 	.short	0x001c
        /*0044*/ 	.byte	0x00, 0xf0, 0x11, 0x00


	//----- nvinfo : EIATTR_KPARAM_INFO
	.align		4
.L_245:
        /*0048*/ 	.byte	0x04, 0x17
        /*004a*/ 	.short	(.L_247 - .L_246)
.L_246:
        /*004c*/ 	.word	0x00000000
        /*0050*/ 	.short	0x0003
        /*0052*/ 	.short	0x0018
        /*0054*/ 	.byte	0x00, 0xf0, 0x11, 0x00


	//----- nvinfo : EIATTR_KPARAM_INFO
	.align		4
.L_247:
        /*0058*/ 	.byte	0x04, 0x17
        /*005a*/ 	.short	(.L_249 - .L_248)
.L_248:
        /*005c*/ 	.word	0x00000000
        /*0060*/ 	.short	0x0002
        /*0062*/ 	.short	0x0010
        /*0064*/ 	.byte	0x00, 0xf0, 0x21, 0x00


	//----- nvinfo : EIATTR_KPARAM_INFO
	.align		4
.L_249:
        /*0068*/ 	.byte	0x04, 0x17
        /*006a*/ 	.short	(.L_251 - .L_250)
.L_250:
        /*006c*/ 	.word	0x00000000
        /*0070*/ 	.short	0x0001
        /*0072*/ 	.short	0x0008
        /*0074*/ 	.byte	0x00, 0xf0, 0x21, 0x00


	//----- nvinfo : EIATTR_KPARAM_INFO
	.align		4
.L_251:
        /*0078*/ 	.byte	0x04, 0x17
        /*007a*/ 	.short	(.L_253 - .L_252)
.L_252:
        /*007c*/ 	.word	0x00000000
        /*0080*/ 	.short	0x0000
        /*0082*/ 	.short	0x0000
        /*0084*/ 	.byte	0x00, 0xf0, 0x21, 0x00


	//----- nvinfo : EIATTR_SPARSE_MMA_MASK
	.align		4
.L_253:
        /*0088*/ 	.byte	0x03, 0x50
        /*008a*/ 	.short	0x0000


	//----- nvinfo : EIATTR_MAXREG_COUNT
	.align		4
        /*008c*/ 	.byte	0x03, 0x1b
        /*008e*/ 	.short	0x00ff


	//----- nvinfo : EIATTR_NUM_BARRIERS
	.align		4
        /*0090*/ 	.byte	0x02, 0x4c
        /*0092*/ 	.byte	0x01
	.zero		1


	//----- nvinfo : EIATTR_EXTERNS
	.align		4
        /*0094*/ 	.byte	0x04, 0x0f
        /*0096*/ 	.short	(.L_255 - .L_254)


	//   ....[0]....
	.align		4
.L_254:
        /*0098*/ 	.word	index@(__assertfail)


	//----- nvinfo : EIATTR_MERCURY_ISA_VERSION
	.align		4
.L_255:
        /*009c*/ 	.byte	0x03, 0x5f
        /*009e*/ 	.short	0x0101


	//----- nvinfo : EIATTR_SYSCALL_OFFSETS
	.align		4
        /*00a0*/ 	.byte	0x04, 0x46
        /*00a2*/ 	.short	(.L_257 - .L_256)


	//   ....[0]....
.L_256:
        /*00a4*/ 	.word	0x000003a0


	//----- nvinfo : EIATTR_EXIT_INSTR_OFFSETS
	.align		4
.L_257:
        /*00a8*/ 	.byte	0x04, 0x1c
        /*00aa*/ 	.short	(.L_259 - .L_258)


	//   ....[0]....
.L_258:
        /*00ac*/ 	.word	0x00000550


	//   ....[1]....
        /*00b0*/ 	.word	0x000006c0


	//----- nvinfo : EIATTR_CRS_STACK_SIZE
	.align		4
.L_259:
        /*00b4*/ 	.byte	0x04, 0x1e
        /*00b6*/ 	.short	(.L_261 - .L_260)
.L_260:
        /*00b8*/ 	.word	0x00000000


	//----- nvinfo : EIATTR_CBANK_PARAM_SIZE
	.align		4
.L_261:
        /*00bc*/ 	.byte	0x03, 0x19
        /*00be*/ 	.short	0x0030


	//----- nvinfo : EIATTR_PARAM_CBANK
	.align		4
        /*00c0*/ 	.byte	0x04, 0x0a
        /*00c2*/ 	.short	(.L_263 - .L_262)
	.align		4
.L_262:
        /*00c4*/ 	.word	index@(.nv.constant0._ZN17fastertransformer27batchApplyRepetitionPenaltyIfLNS_21RepetitionPenaltyTypeE0EEEvPT_PKfPKiiiS7_ii)
        /*00c8*/ 	.short	0x0210
        /*00ca*/ 	.short	0x0030


	//----- nvinfo : EIATTR_SW_WAR
	.align		4
.L_263:
        /*00cc*/ 	.byte	0x04, 0x36
        /*00ce*/ 	.short	(.L_265 - .L_264)
.L_264:
        /*00d0*/ 	.word	0x00000008
.L_265:


//--------------------- .nv.info._ZN17fastertransformer22applyRepetitionPenaltyI6__halfLNS_21RepetitionPenaltyTypeE1EEEvPT_fPKiPiiiiiS6_ii --------------------------
	.section	.nv.info._ZN17fastertransformer22applyRepetitionPenaltyI6__halfLNS_21RepetitionPenaltyTypeE1EEEvPT_fPKiPiiiiiS6_ii,"",@"SHT_CUDA_INFO"
	.sectionflags	@""
	.align	4


	//----- nvinfo : EIATTR_CUDA_API_VERSION
	.align		4
        /*0000*/ 	.byte	0x04, 0x37
        /*0002*/ 	.short	(.L_267 - .L_266)
.L_266:
        /*0004*/ 	.word	0x00000082


	//----- nvinfo : EIATTR_KPARAM_INFO
	.align		4
.L_267:
        /*0008*/ 	.byte	0x04, 0x17
        /*000a*/ 	.short	(.L_269 - .L_268)
.L_268:
        /*000c*/ 	.word	0x00000000
        /*0010*/ 	.short	0x000a
        /*0012*/ 	.short	0x003c
        /*0014*/ 	.byte	0x00, 0xf0, 0x11, 0x00


	//----- nvinfo : EIATTR_KPARAM_INFO
	.align		4
.L_269:
        /*0018*/ 	.byte	0x04, 0x17
        /*001a*/ 	.short	(.L_271 - .L_270)
.L_270:
        /*001c*/ 	.word	0x00000000
        /*0020*/ 	.short	0x0009
        /*0022*/ 	.short	0x0038
        /*0024*/ 	.byte	0x00, 0xf0, 0x11, 0x00


	//----- nvinfo : EIATTR_KPARAM_INFO
	.align		4
.L_271:
        /*0028*/ 	.byte	0x04, 0x17
        /*002a*/ 	.short	(.L_273 - .L_272)
.L_272:
        /*002c*/ 	.word	0x00000000
        /*0030*/ 	.short	0x0008
        /*0032*/ 	.short	0x0030
        /*0034*/ 	.byte	0x00, 0xf0, 0x21, 0x00


	//----- nvinfo : EIATTR_KPARAM_INFO
	.align		4
.L_273:
        /*0038*/ 	.byte	0x04, 0x17
        /*003a*/ 	.short	(.L_275 - .L_274)
.L_274:
        /*003c*/ 	.word	0x00000000
        /*0040*/ 	.short	0x0007
        /*0042*/ 	.short	0x002c
        /*0044*/ 	.byte	0x00, 0xf0, 0x11, 0x00


	//----- nvinfo : EIATTR_KPARAM_INFO
	.align		4
.L_275:
        /*0048*/ 	.byte	0x04, 0x17
        /*004a*/ 	.short	(.L_277 - .L_276)
.L_276:
        /*004c*/ 	.word	0x00000000
        /*0050*/ 	.short	0x0006
        /*0052*/ 	.short	0x0028
        /*0054*/ 	.byte	0x00, 0xf0, 0x11, 0x00


	//----- nvinfo : EIATTR_KPARAM_INFO
	.align		4
.L_277:
        /*0058*/ 	.byte	0x04, 0x17
        /*005a*/ 	.short	(.L_279 - .L_278)
.L_278:
        /*005c*/ 	.word	0x00000000
        /*0060*/ 	.short	0x0005
        /*0062*/ 	.short	0x0024
        /*0064*/ 	.byte	0x00, 0xf0, 0x11, 0x00


	//----- nvinfo : EIATTR_KPARAM_INFO
	.align		4
.L_279:
        /*0068*/ 	.byte	0x04, 0x17
        /*006a*/ 	.short	(.L_281 - .L_280)
.L_280:
        /*006c*/ 	.word	0x00000000
        /*0070*/ 	.short	0x0004
        /*0072*/ 	.short	0x0020
        /*0074*/ 	.byte	0x00, 0xf0, 0x11, 0x00


	//----- nvinfo : EIATTR_KPARAM_INFO
	.align		4
.L_281:
        /*0078*/ 	.byte	0x04, 0x17
        /*007a*/ 	.short	(.L_283 - .L_282)
.L_282:
        /*007c*/ 	.word	0x00000000
        /*0080*/ 	.short	0x0003
        /*0082*/ 	.short	0x0018
        /*0084*/ 	.byte	0x00, 0xf0, 0x21, 0x00


	//----- nvinfo : EIATTR_KPARAM_INFO
	.align		4
.L_283:
        /*0088*/ 	.byte	0x04, 0x17
        /*008a*/ 	.short	(.L_285 - .L_284)
.L_284:
        /*008c*/ 	.word	0x00000000
        /*0090*/ 	.short	0x0002
        /*0092*/ 	.short	0x0010
        /*0094*/ 	.byte	0x00, 0xf0, 0x21, 0x00


	//----- nvinfo : EIATTR_KPARAM_INFO
	.align		4
.L_285:
        /*0098*/ 	.byte	0x04, 0x17
        /*009a*/ 	.short	(.L_287 - .L_286)
.L_286:
        /*009c*/ 	.word	0x00000000
        /*00a0*/ 	.short	0x0001
        /*00a2*/ 	.short	0x0008
        /*00a4*/ 	.byte	0x00, 0xf0, 0x11, 0x00


	//----- nvinfo : EIATTR_KPARAM_INFO
	.align		4
.L_287:
        /*00a8*/ 	.byte	0x04, 0x17
        /*00aa*/ 	.short	(.L_289 - .L_288)
.L_288:
        /*00ac*/ 	.word	0x00000000
        /*00b0*/ 	.short	0x0000
        /*00b2*/ 	.short	0x0000
        /*00b4*/ 	.byte	0x00, 0xf0, 0x21, 0x00


	//----- nvinfo : EIATTR_SPARSE_MMA_MASK
	.align		4
.L_289:
        /*00b8*/ 	.byte	0x03, 0x50
        /*00ba*/ 	.short	0x0000


	//----- nvinfo : EIATTR_MAXREG_COUNT
	.align		4
        /*00bc*/ 	.byte	0x03, 0x1b
        /*00be*/ 	.short	0x00ff


	//----- nvinfo : EIATTR_NUM_BARRIERS
	.align		4
        /*00c0*/ 	.byte	0x02, 0x4c
        /*00c2*/ 	.byte	0x01
	.zero		1


	//----- nvinfo : EIATTR_MERCURY_ISA_VERSION
	.align		4
        /*00c4*/ 	.byte	0x03, 0x5f
        /*00c6*/ 	.short	0x0101


	//----- nvinfo : EIATTR_EXIT_INSTR_OFFSETS
	.align		4
        /*00c8*/ 	.byte	0x04, 0x1c
        /*00ca*/ 	.short	(.L_291 - .L_290)


	//   ....[0]....
.L_290:
        /*00cc*/ 	.word	0x00000410


	//   ....[1]....
        /*00d0*/ 	.word	0x000005e0


	//----- nvinfo : EIATTR_CRS_STACK_SIZE
	.align		4
.L_291:
        /*00d4*/ 	.byte	0x04, 0x1e
        /*00d6*/ 	.short	(.L_293 - .L_292)
.L_292:
        /*00d8*/ 	.word	0x00000000


	//----- nvinfo : EIATTR_CBANK_PARAM_SIZE
	.align		4
.L_293:
        /*00dc*/ 	.byte	0x03, 0x19
        /*00de*/ 	.short	0x0040


	//----- nvinfo : EIATTR_PARAM_CBANK
	.align		4
        /*00e0*/ 	.byte	0x04, 0x0a
        /*00e2*/ 	.short	(.L_295 - .L_294)
	.align		4
.L_294:
        /*00e4*/ 	.word	index@(.nv.constant0._ZN17fastertransformer22applyRepetitionPenaltyI6__halfLNS_21RepetitionPenaltyTypeE1EEEvPT_fPKiPiiiiiS6_ii)
        /*00e8*/ 	.short	0x0210
        /*00ea*/ 	.short	0x0040


	//----- nvinfo : EIATTR_SW_WAR
	.align		4
.L_295:
        /*00ec*/ 	.byte	0x04, 0x36
        /*00ee*/ 	.short	(.L_297 - .L_296)
.L_296:
        /*00f0*/ 	.word	0x00000008
.L_297:


//--------------------- .nv.info._ZN17fastertransformer22applyRepetitionPenaltyI6__halfLNS_21RepetitionPenaltyTypeE0EEEvPT_fPKiPiiiiiS6_ii --------------------------
	.section	.nv.info._ZN17fastertransformer22applyRepetitionPenaltyI6__halfLNS_21RepetitionPenaltyTypeE0EEEvPT_fPKiPiiiiiS6_ii,"",@"SHT_CUDA_INFO"
	.sectionflags	@""
	.align	4


	//----- nvinfo : EIATTR_CUDA_API_VERSION
	.align		4
        /*0000*/ 	.byte	0x04, 0x37
        /*0002*/ 	.short	(.L_299 - .L_298)
.L_298:
        /*0004*/ 	.word	0x00000082


	//----- nvinfo : EIATTR_KPARAM_INFO
	.align		4
.L_299:
        /*0008*/ 	.byte	0x04, 0x17
        /*000a*/ 	.short	(.L_301 - .L_300)
.L_300:
        /*000c*/ 	.word	0x00000000
        /*0010*/ 	.short	0x000a
        /*0012*/ 	.short	0x003c
        /*0014*/ 	.byte	0x00, 0xf0, 0x11, 0x00


	//----- nvinfo : EIATTR_KPARAM_INFO
	.align		4
.L_301:
        /*0018*/ 	.byte	0x04, 0x17
        /*001a*/ 	.short	(.L_303 - .L_302)
.L_302:
        /*001c*/ 	.word	0x00000000
        /*0020*/ 	.short	0x0009
        /*0022*/ 	.short	0x0038
        /*0024*/ 	.byte	0x00, 0xf0, 0x11, 0x00


	//----- nvinfo : EIATTR_KPARAM_INFO
	.align		4
.L_303:
        /*0028*/ 	.byte	0x04, 0x17
        /*002a*/ 	.short	(.L_305 - .L_304)
.L_304:
        /*002c*/ 	.word	0x00000000
        /*0030*/ 	.short	0x0008
        /*0032*/ 	.short	0x0030
        /*0034*/ 	.byte	0x00, 0xf0, 0x21, 0x00


	//----- nvinfo : EIATTR_KPARAM_INFO
	.align		4
.L_305:
        /*0038*/ 	.byte	0x04, 0x17
        /*003a*/ 	.short	(.L_307 - .L_306)
.L_306:
        /*003c*/ 	.word	0x00000000
        /*0040*/ 	.short	0x0007
        /*0042*/ 	.short	0x002c
        /*0044*/ 	.byte	0x00, 0xf0, 0x11, 0x00


	//----- nvinfo : EIATTR_KPARAM_INFO
	.align		4
.L_307:
        /*0048*/ 	.byte	0x04, 0x17
        /*004a*/ 	.short	(.L_309 - .L_308)
.L_308:
        /*004c*/ 	.word	0x00000000
        /*0050*/ 	.short	0x0006
        /*0052*/ 	.short	0x0028
        /*0054*/ 	.byte	0x00, 0xf0, 0x11, 0x00


	//----- nvinfo : EIATTR_KPARAM_INFO
	.align		4
.L_309:
        /*0058*/ 	.byte	0x04, 0x17
        /*005a*/ 	.short	(.L_311 - .L_310)
.L_310:
        /*005c*/ 	.word	0x00000000
        /*0060*/ 	.short	0x0005
        /*0062*/ 	.short	0x0024
        /*0064*/ 	.byte	0x00, 0xf0, 0x11, 0x00


	//----- nvinfo : EIATTR_KPARAM_INFO
	.align		4
.L_311:
        /*0068*/ 	.byte	0x04, 0x17
        /*006a*/ 	.short	(.L_313 - .L_312)
.L_312:
        /*006c*/ 	.word	0x00000000
        /*0070*/ 	.short	0x0004
        /*0072*/ 	.short	0x0020
        /*0074*/ 	.byte	0x00, 0xf0, 0x11, 0x00


	//----- nvinfo : EIATTR_KPARAM_INFO
	.align		4
.L_313:
        /*0078*/ 	.byte	0x04, 0x17
        /*007a*/ 	.short	(.L_315 - .L_314)
.L_314:
        /*007c*/ 	.word	0x00000000
        /*0080*/ 	.short	0x0003
        /*0082*/ 	.short	0x0018
        /*0084*/ 	.byte	0x00, 0xf0, 0x21, 0x00


	//----- nvinfo : EIATTR_KPARAM_INFO
	.align		4
.L_315:
        /*0088*/ 	.byte	0x04, 0x17
        /*008a*/ 	.short	(.L_317 - .L_316)
.L_316:
        /*008c*/ 	.word	0x00000000
        /*0090*/ 	.short	0x0002
        /*0092*/ 	.short	0x0010
        /*0094*/ 	.byte	0x00, 0xf0, 0x21, 0x00


	//----- nvinfo : EIATTR_KPARAM_INFO
	.align		4
.L_317:
        /*0098*/ 	.byte	0x04, 0x17
        /*009a*/ 	.short	(.L_319 - .L_318)
.L_318:
        /*009c*/ 	.word	0x00000000
        /*00a0*/ 	.short	0x0001
        /*00a2*/ 	.short	0x0008
        /*00a4*/ 	.byte	0x00, 0xf0, 0x11, 0x00


	//----- nvinfo : EIATTR_KPARAM_INFO
	.align		4
.L_319:
        /*00a8*/ 	.byte	0x04, 0x17
        /*00aa*/ 	.short	(.L_321 - .L_320)
.L_320:
        /*00ac*/ 	.word	0x00000000
        /*00b0*/ 	.short	0x0000
        /*00b2*/ 	.short	0x0000
        /*00b4*/ 	.byte	0x00, 0xf0, 0x21, 0x00


	//----- nvinfo : EIATTR_SPARSE_MMA_MASK
	.align		4
.L_321:
        /*00b8*/ 	.byte	0x03, 0x50
        /*00ba*/ 	.short	0x0000


	//----- nvinfo : EIATTR_MAXREG_COUNT
	.align		4
        /*00bc*/ 	.byte	0x03, 0x1b
        /*00be*/ 	.short	0x00ff


	//----- nvinfo : EIATTR_NUM_BARRIERS
	.align		4
        /*00c0*/ 	.byte	0x02, 0x4c
        /*00c2*/ 	.byte	0x01
	.zero		1


	//----- nvinfo : EIATTR_MERCURY_ISA_VERSION
	.align		4
        /*00c4*/ 	.byte	0x03, 0x5f
        /*00c6*/ 	.short	0x0101


	//----- nvinfo : EIATTR_EXIT_INSTR_OFFSETS
	.align		4
        /*00c8*/ 	.byte	0x04, 0x1c
        /*00ca*/ 	.short	(.L_323 - .L_322)


	//   ....[0]....
.L_322:
        /*00cc*/ 	.word	0x000003e0


	//   ....[1]....
        /*00d0*/ 	.word	0x000005b0


	//----- nvinfo : EIATTR_CRS_STACK_SIZE
	.align		4
.L_323:
        /*00d4*/ 	.byte	0x04, 0x1e
        /*00d6*/ 	.short	(.L_325 - .L_324)
.L_324:
        /*00d8*/ 	.word	0x00000000


	//----- nvinfo : EIATTR_CBANK_PARAM_SIZE
	.align		4
.L_325:
        /*00dc*/ 	.byte	0x03, 0x19
        /*00de*/ 	.short	0x0040


	//----- nvinfo : EIATTR_PARAM_CBANK
	.align		4
        /*00e0*/ 	.byte	0x04, 0x0a
        /*00e2*/ 	.short	(.L_327 - .L_326)
	.align		4
.L_326:
        /*00e4*/ 	.word	index@(.nv.constant0._ZN17fastertransformer22applyRepetitionPenaltyI6__halfLNS_21RepetitionPenaltyTypeE0EEEvPT_fPKiPiiiiiS6_ii)
        /*00e8*/ 	.short	0x0210
        /*00ea*/ 	.short	0x0040


	//----- nvinfo : EIATTR_SW_WAR
	.align		4
.L_327:
        /*00ec*/ 	.byte	0x04, 0x36
        /*00ee*/ 	.short	(.L_329 - .L_328)
.L_328:
        /*00f0*/ 	.word	0x00000008
.L_329:


//--------------------- .nv.info._ZN17fastertransformer22applyRepetitionPenaltyIfLNS_21RepetitionPenaltyTypeE1EEEvPT_fPKiPiiiiiS5_ii --------------------------
	.section	.nv.info._ZN17fastertransformer22applyRepetitionPenaltyIfLNS_21RepetitionPenaltyTypeE1EEEvPT_fPKiPiiiiiS5_ii,"",@"SHT_CUDA_INFO"
	.sectionflags	@""
	.align	4


	//----- nvinfo : EIATTR_CUDA_API_VERSION
	.align		4
        /*0000*/ 	.byte	0x04, 0x37
        /*0002*/ 	.short	(.L_331 - .L_330)
.L_330:
        /*0004*/ 	.word	0x00000082


	//----- nvinfo : EIATTR_KPARAM_INFO
	.align		4
.L_331:
        /*0008*/ 	.byte	0x04, 0x17
        /*000a*/ 	.short	(.L_333 - .L_332)
.L_332:
        /*000c*/ 	.word	0x00000000
        /*0010*/ 	.short	0x000a
        /*0012*/ 	.short	0x003c
        /*0014*/ 	.byte	0x00, 0xf0, 0x11, 0x00


	//----- nvinfo : EIATTR_KPARAM_INFO
	.align		4
.L_333:
        /*0018*/ 	.byte	0x04, 0x17
        /*001a*/ 	.short	(.L_335 - .L_334)
.L_334:
        /*001c*/ 	.word	0x00000000
        /*0020*/ 	.short	0x0009
        /*0022*/ 	.short	0x0038
        /*0024*/ 	.byte	0x00, 0xf0, 0x11, 0x00


	//----- nvinfo : EIATTR_KPARAM_INFO
	.align		4
.L_335:
        /*0028*/ 	.byte	0x04, 0x17
        /*002a*/ 	.short	(.L_337 - .L_336)
.L_336:
        /*002c*/ 	.word	0x00000000
        /*0030*/ 	.short	0x0008
        /*0032*/ 	.short	0x0030
        /*0034*/ 	.byte	0x00, 0xf0, 0x21, 0x00


	//----- nvinfo : EIATTR_KPARAM_INFO
	.align		4
.L_337:
        /*0038*/ 	.byte	0x04, 0x17
        /*003a*/ 	.short	(.L_339 - .L_338)
.L_338:
        /*003c*/ 	.word	0x00000000
        /*0040*/ 	.short	0x0007
        /*0042*/ 	.short	0x002c
        /*0044*/ 	.byte	0x00, 0xf0, 0x11, 0x00


	//----- nvinfo : EIATTR_KPARAM_INFO
	.align		4
.L_339:
        /*0048*/ 	.byte	0x04, 0x17
        /*004a*/ 	.short	(.L_341 - .L_340)
.L_340:
        /*004c*/ 	.word	0x00000000
        /*0050*/ 	.short	0x0006
        /*0052*/ 	.short	0x0028
        /*0054*/ 	.byte	0x00, 0xf0, 0x11, 0x00


	//----- nvinfo : EIATTR_KPARAM_INFO
	.align		4
.L_341:
        /*0058*/ 	.byte	0x04, 0x17
        /*005a*/ 	.short	(.L_343 - .L_342)
.L_342:
        /*005c*/ 	.word	0x00000000
        /*0060*/ 	.short	0x0005
        /*0062*/ 	.short	0x0024
        /*0064*/ 	.byte	0x00, 0xf0, 0x11, 0x00


	//----- nvinfo : EIATTR_KPARAM_INFO
	.align		4
.L_343:
        /*0068*/ 	.byte	0x04, 0x17
        /*006a*/ 	.short	(.L_345 - .L_344)
.L_344:
        /*006c*/ 	.word	0x00000000
        /*0070*/ 	.short	0x0004
        /*0072*/ 	.short	0x0020
        /*0074*/ 	.byte	0x00, 0xf0, 0x11, 0x00


	//----- nvinfo : EIATTR_KPARAM_INFO
	.align		4
.L_345:
        /*0078*/ 	.byte	0x04, 0x17
        /*007a*/ 	.short	(.L_347 - .L_346)
.L_346:
        /*007c*/ 	.word	0x00000000
        /*0080*/ 	.short	0x0003
        /*0082*/ 	.short	0x0018
        /*0084*/ 	.byte	0x00, 0xf0, 0x21, 0x00


	//----- nvinfo : EIATTR_KPARAM_INFO
	.align		4
.L_347:
        /*0088*/ 	.byte	0x04, 0x17
        /*008a*/ 	.short	(.L_349 - .L_348)
.L_348:
        /*008c*/ 	.word	0x00000000
        /*0090*/ 	.short	0x0002
        /*0092*/ 	.short	0x0010
        /*0094*/ 	.byte	0x00, 0xf0, 0x21, 0x00


	//----- nvinfo : EIATTR_KPARAM_INFO
	.align		4
.L_349:
        /*0098*/ 	.byte	0x04, 0x17
        /*009a*/ 	.short	(.L_351 - .L_350)
.L_350:
        /*009c*/ 	.word	0x00000000
        /*00a0*/ 	.short	0x0001
        /*00a2*/ 	.short	0x0008
        /*00a4*/ 	.byte	0x00, 0xf0, 0x11, 0x00


	//----- nvinfo : EIATTR_KPARAM_INFO
	.align		4
.L_351:
        /*00a8*/ 	.byte	0x04, 0x17
        /*00aa*/ 	.short	(.L_353 - .L_352)
.L_352:
        /*00ac*/ 	.word	0x00000000
        /*00b0*/ 	.short	0x0000
        /*00b2*/ 	.short	0x0000
        /*00b4*/ 	.byte	0x00, 0xf0, 0x21, 0x00


	//----- nvinfo : EIATTR_SPARSE_MMA_MASK
	.align		4
.L_353:
        /*00b8*/ 	.byte	0x03, 0x50
        /*00ba*/ 	.short	0x0000


	//----- nvinfo : EIATTR_MAXREG_COUNT
	.align		4
        /*00bc*/ 	.byte	0x03, 0x1b
        /*00be*/ 	.short	0x00ff


	//----- nvinfo : EIATTR_NUM_BARRIERS
	.align		4
        /*00c0*/ 	.byte	0x02, 0x4c
        /*00c2*/ 	.byte	0x01
	.zero		1


	//----- nvinfo : EIATTR_MERCURY_ISA_VERSION
	.align		4
        /*00c4*/ 	.byte	0x03, 0x5f
        /*00c6*/ 	.short	0x0101


	//----- nvinfo : EIATTR_EXIT_INSTR_OFFSETS
	.align		4
        /*00c8*/ 	.byte	0x04, 0x1c
        /*00ca*/ 	.short	(.L_355 - .L_354)


	//   ....[0]....
.L_354:
        /*00cc*/ 	.word	0x00000400


	//   ....[1]....
        /*00d0*/ 	.word	0x000005c0


	//----- nvinfo : EIATTR_CRS_STACK_SIZE
	.align		4
.L_355:
        /*00d4*/ 	.byte	0x04, 0x1e
        /*00d6*/ 	.short	(.L_357 - .L_356)
.L_356:
        /*00d8*/ 	.word	0x00000000


	//----- nvinfo : EIATTR_CBANK_PARAM_SIZE
	.align		4
.L_357:
        /*00dc*/ 	.byte	0x03, 0x19
        /*00de*/ 	.short	0x0040


	//----- nvinfo : EIATTR_PARAM_CBANK
	.align		4
        /*00e0*/ 	.byte	0x04, 0x0a
        /*00e2*/ 	.short	(.L_359 - .L_358)
	.align		4
.L_358:
        /*00e4*/ 	.word	index@(.nv.constant0._ZN17fastertransformer22applyRepetitionPenaltyIfLNS_21RepetitionPenaltyTypeE1EEEvPT_fPKiPiiiiiS5_ii)
        /*00e8*/ 	.short	0x0210
        /*00ea*/ 	.short	0x0040


	//----- nvinfo : EIATTR_SW_WAR
	.align		4
.L_359:
        /*00ec*/ 	.byte	0x04, 0x36
        /*00ee*/ 	.short	(.L_361 - .L_360)
.L_360:
        /*00f0*/ 	.word	0x00000008
.L_361:


//--------------------- .nv.info._ZN17fastertransformer22applyRepetitionPenaltyIfLNS_21RepetitionPenaltyTypeE0EEEvPT_fPKiPiiiiiS5_ii --------------------------
	.section	.nv.info._ZN17fastertransformer22applyRepetitionPenaltyIfLNS_21RepetitionPenaltyTypeE0EEEvPT_fPKiPiiiiiS5_ii,"",@"SHT_CUDA_INFO"
	.sectionflags	@""
	.align	4


	//----- nvinfo : EIATTR_CUDA_API_VERSION
	.align		4
        /*0000*/ 	.byte	0x04, 0x37
        /*0002*/ 	.short	(.L_363 - .L_362)
.L_362:
        /*0004*/ 	.word	0x00000082


	//----- nvinfo : EIATTR_KPARAM_INFO
	.align		4
.L_363:
        /*0008*/ 	.byte	0x04, 0x17
        /*000a*/ 	.short	(.L_365 - .L_364)
.L_364:
        /*000c*/ 	.word	0x00000000
        /*0010*/ 	.short	0x000a
        /*0012*/ 	.short	0x003c
        /*0014*/ 	.byte	0x00, 0xf0, 0x11, 0x00


	//----- nvinfo : EIATTR_KPARAM_INFO
	.align		4
.L_365:
        /*0018*/ 	.byte	0x04, 0x17
        /*001a*/ 	.short	(.L_367 - .L_366)
.L_366:
        /*001c*/ 	.word	0x00000000
        /*0020*/ 	.short	0x0009
        /*0022*/ 	.short	0x0038
        /*0024*/ 	.byte	0x00, 0xf0, 0x11, 0x00


	//----- nvinfo : EIATTR_KPARAM_INFO
	.align		4
.L_367:
        /*0028*/ 	.byte	0x04, 0x17
        /*002a*/ 	.short	(.L_369 - .L_368)
.L_368:
        /*002c*/ 	.word	0x00000000
        /*0030*/ 	.short	0x0008
        /*0032*/ 	.short	0x0030
        /*0034*/ 	.byte	0x00, 0xf0, 0x21, 0x00


	//----- nvinfo : EIATTR_KPARAM_INFO
	.align		4
.L_369:
        /*0038*/ 	.byte	0x04, 0x17
        /*003a*/ 	.short	(.L_371 - .L_370)
.L_370:
        /*003c*/ 	.word	0x00000000
        /*0040*/ 	.short	0x0007
        /*0042*/ 	.short	0x002c
        /*0044*/ 	.byte	0x00, 0xf0, 0x11, 0x00


	//----- nvinfo : EIATTR_KPARAM_INFO
	.align		4
.L_371:
        /*0048*/ 	.byte	0x04, 0x17
        /*004a*/ 	.short	(.L_373 - .L_372)
.L_372:
        /*004c*/ 	.word	0x00000000
        /*0050*/ 	.short	0x0006
        /*0052*/ 	.short	0x0028
        /*0054*/ 	.byte	0x00, 0xf0, 0x11, 0x00


	//----- nvinfo : EIATTR_KPARAM_INFO
	.align		4
.L_373:
        /*0058*/ 	.byte	0x04, 0x17
        /*005a*/ 	.short	(.L_375 - .L_374)
.L_374:
        /*005c*/ 	.word	0x00000000
        /*0060*/ 	.short	0x0005
        /*0062*/ 	.short	0x0024
        /*0064*/ 	.byte	0x00, 0xf0, 0x11, 0x00


	//----- nvinfo : EIATTR_KPARAM_INFO
	.align		4
.L_375:
        /*0068*/ 	.byte	0x04, 0x17
        /*006a*/ 	.short	(.L_377 - .L_376)
.L_376:
        /*006c*/ 	.word	0x00000000
        /*0070*/ 	.short	0x0004
        /*0072*/ 	.short	0x0020
        /*0074*/ 	.byte	0x00, 0xf0, 0x11, 0x00


	//----- nvinfo : EIATTR_KPARAM_INFO
	.align		4
.L_377:
        /*0078*/ 	.byte	0x04, 0x17
        /*007a*/ 	.short	(.L_379 - .L_378)
.L_378:
        /*007c*/ 	.word	0x00000000
        /*0080*/ 	.short	0x0003
        /*0082*/ 	.short	0x0018
        /*0084*/ 	.byte	0x00, 0xf0, 0x21, 0x00


	//----- nvinfo : EIATTR_KPARAM_INFO
	.align		4
.L_379:
        /*0088*/ 	.byte	0x04, 0x17
        /*008a*/ 	.short	(.L_381 - .L_380)
.L_380:
        /*008c*/ 	.word	0x00000000
        /*0090*/ 	.short	0x0002
        /*0092*/ 	.short	0x0010
        /*0094*/ 	.byte	0x00, 0xf0, 0x21, 0x00


	//----- nvinfo : EIATTR_KPARAM_INFO
	.align		4
.L_381:
        /*0098*/ 	.byte	0x04, 0x17
        /*009a*/ 	.short	(.L_383 - .L_382)
.L_382:
        /*009c*/ 	.word	0x00000000
        /*00a0*/ 	.short	0x0001
        /*00a2*/ 	.short	0x0008
        /*00a4*/ 	.byte	0x00, 0xf0, 0x11, 0x00


	//----- nvinfo : EIATTR_KPARAM_INFO
	.align		4
.L_383:
        /*00a8*/ 	.byte	0x04, 0x17
        /*00aa*/ 	.short	(.L_385 - .L_384)
.L_384:
        /*00ac*/ 	.word	0x00000000
        /*00b0*/ 	.short	0x0000
        /*00b2*/ 	.short	0x0000
        /*00b4*/ 	.byte	0x00, 0xf0, 0x21, 0x00


	//----- nvinfo : EIATTR_SPARSE_MMA_MASK
	.align		4
.L_385:
        /*00b8*/ 	.byte	0x03, 0x50
        /*00ba*/ 	.short	0x0000


	//----- nvinfo : EIATTR_MAXREG_COUNT
	.align		4
        /*00bc*/ 	.byte	0x03, 0x1b
        /*00be*/ 	.short	0x00ff


	//----- nvinfo : EIATTR_NUM_BARRIERS
	.align		4
        /*00c0*/ 	.byte	0x02, 0x4c
        /*00c2*/ 	.byte	0x01
	.zero		1


	//----- nvinfo : EIATTR_MERCURY_ISA_VERSION
	.align		4
        /*00c4*/ 	.byte	0x03, 0x5f
        /*00c6*/ 	.short	0x0101


	//----- nvinfo : EIATTR_EXIT_INSTR_OFFSETS
	.align		4
        /*00c8*/ 	.byte	0x04, 0x1c
        /*00ca*/ 	.short	(.L_387 - .L_386)


	//   ....[0]....
.L_386:
        /*00cc*/ 	.word	0x000003d0


	//   ....[1]....
        /*00d0*/ 	.word	0x00000590


	//----- nvinfo : EIATTR_CRS_STACK_SIZE
	.align		4
.L_387:
        /*00d4*/ 	.byte	0x04, 0x1e
        /*00d6*/ 	.short	(.L_389 - .L_388)
.L_388:
        /*00d8*/ 	.word	0x00000000


	//----- nvinfo : EIATTR_CBANK_PARAM_SIZE
	.align		4
.L_389:
        /*00dc*/ 	.byte	0x03, 0x19
        /*00de*/ 	.short	0x0040


	//----- nvinfo : EIATTR_PARAM_CBANK
	.align		4
        /*00e0*/ 	.byte	0x04, 0x0a
        /*00e2*/ 	.short	(.L_391 - .L_390)
	.align		4
.L_390:
        /*00e4*/ 	.word	index@(.nv.constant0._ZN17fastertransformer22applyRepetitionPenaltyIfLNS_21RepetitionPenaltyTypeE0EEEvPT_fPKiPiiiiiS5_ii)
        /*00e8*/ 	.short	0x0210
        /*00ea*/ 	.short	0x0040


	//----- nvinfo : EIATTR_SW_WAR
	.align		4
.L_391:
        /*00ec*/ 	.byte	0x04, 0x36
        /*00ee*/ 	.short	(.L_393 - .L_392)
.L_392:
        /*00f0*/ 	.word	0x00000008
.L_393:


//--------------------- .nv.info._ZN17fastertransformer28batchApplyTemperaturePenaltyI6__halfEEvPT_PKS2_PKfiii --------------------------
	.section	.nv.info._ZN17fastertransformer28batchApplyTemperaturePenaltyI6__halfEEvPT_PKS2_PKfiii,"",@"SHT_CUDA_INFO"
	.sectionflags	@""
	.align	4


	//----- nvinfo : EIATTR_CUDA_API_VERSION
	.align		4
        /*0000*/ 	.byte	0x04, 0x37
        /*0002*/ 	.short	(.L_395 - .L_394)
.L_394:
        /*0004*/ 	.word	0x00000082


	//----- nvinfo : EIATTR_KPARAM_INFO
	.align		4
.L_395:
        /*0008*/ 	.byte	0x04, 0x17
        /*000a*/ 	.short	(.L_397 - .L_396)
.L_396:
        /*000c*/ 	.word	0x00000000
        /*0010*/ 	.short	0x0005
        /*0012*/ 	.short	0x0020
        /*0014*/ 	.byte	0x00, 0xf0, 0x11, 0x00


	//----- nvinfo : EIATTR_KPARAM_INFO
	.align		4
.L_397:
        /*0018*/ 	.byte	0x04, 0x17
        /*001a*/ 	.short	(.L_399 - .L_398)
.L_398:
        /*001c*/ 	.word	0x00000000
        /*0020*/ 	.short	0x0004
        /*0022*/ 	.short	0x001c
        /*0024*/ 	.byte	0x00, 0xf0, 0x11, 0x00


	//----- nvinfo : EIATTR_KPARAM_INFO
	.align		4
.L_399:
        /*0028*/ 	.byte	0x04, 0x17
        /*002a*/ 	.short	(.L_401 - .L_400)
.L_400:
        /*002c*/ 	.word	0x00000000
        /*0030*/ 	.short	0x0003
        /*0032*/ 	.short	0x0018
        /*0034*/ 	.byte	0x00, 0xf0, 0x11, 0x00


	//----- nvinfo : EIATTR_KPARAM_INFO
	.align		4
.L_401:
        /*0038*/ 	.byte	0x04, 0x17
        /*003a*/ 	.short	(.L_403 - .L_402)
.L_402:
        /*003c*/ 	.word	0x00000000
        /*0040*/ 	.short	0x0002
        /*0042*/ 	.short	0x0010
        /*0044*/ 	.byte	0x00, 0xf0, 0x21, 0x00


	//----- nvinfo : EIATTR_KPARAM_INFO
	.align		4
.L_403:
        /*0048*/ 	.byte	0x04, 0x17
        /*004a*/ 	.short	(.L_405 - .L_404)
.L_404:
        /*004c*/ 	.word	0x00000000
        /*0050*/ 	.short	0x0001
        /*0052*/ 	.short	0x0008
        /*0054*/ 	.byte	0x00, 0xf0, 0x21, 0x00


	//----- nvinfo : EIATTR_KPARAM_INFO
	.align		4
.L_405:
        /*0058*/ 	.byte	0x04, 0x17
        /*005a*/ 	.short	(.L_407 - .L_406)
.L_406:
        /*005c*/ 	.word	0x00000000
        /*0060*/ 	.short	0x0000
        /*0062*/ 	.short	0x0000
        /*0064*/ 	.byte	0x00, 0xf0, 0x21, 0x00


	//----- nvinfo : EIATTR_SPARSE_MMA_MASK
	.align		4
.L_407:
        /*0068*/ 	.byte	0x03, 0x50
        /*006a*/ 	.short	0x0000


	//----- nvinfo : EIATTR_MAXREG_COUNT
	.align		4
        /*006c*/ 	.byte	0x03, 0x1b
        /*006e*/ 	.short	0x00ff


	//----- nvinfo : EIATTR_NUM_BARRIERS
	.align		4
        /*0070*/ 	.byte	0x02, 0x4c
        /*0072*/ 	.byte	0x01
	.zero		1


	//----- nvinfo : EIATTR_MERCURY_ISA_VERSION
	.align		4
        /*0074*/ 	.byte	0x03, 0x5f
        /*0076*/ 	.short	0x0101


	//----- nvinfo : EIATTR_EXIT_INSTR_OFFSETS
	.align		4
        /*0078*/ 	.byte	0x04, 0x1c
        /*007a*/ 	.short	(.L_409 - .L_408)


	//   ....[0]....
.L_408:
        /*007c*/ 	.word	0x00000160


	//   ....[1]....
        /*0080*/ 	.word	0x000005e0


	//   ....[2]....
        /*0084*/ 	.word	0x000009c0


	//----- nvinfo : EIATTR_CRS_STACK_SIZE
	.align		4
.L_409:
        /*0088*/ 	.byte	0x04, 0x1e
        /*008a*/ 	.short	(.L_411 - .L_410)
.L_410:
        /*008c*/ 	.word	0x00000000


	//----- nvinfo : EIATTR_CBANK_PARAM_SIZE
	.align		4
.L_411:
        /*0090*/ 	.byte	0x03, 0x19
        /*0092*/ 	.short	0x0024


	//----- nvinfo : EIATTR_PARAM_CBANK
	.align		4
        /*0094*/ 	.byte	0x04, 0x0a
        /*0096*/ 	.short	(.L_413 - .L_412)
	.align		4
.L_412:
        /*0098*/ 	.word	index@(.nv.constant0._ZN17fastertransformer28batchApplyTemperaturePenaltyI6__halfEEvPT_PKS2_PKfiii)
        /*009c*/ 	.short	0x0210
        /*009e*/ 	.short	0x0024


	//----- nvinfo : EIATTR_SW_WAR
	.align		4
.L_413:
        /*00a0*/ 	.byte	0x04, 0x36
        /*00a2*/ 	.short	(.L_415 - .L_414)
.L_414:
        /*00a4*/ 	.word	0x00000008
.L_415:


//--------------------- .nv.info._ZN17fastertransformer28batchApplyTemperaturePenaltyIfEEvPT_PKS1_PKfiii --------------------------
	.section	.nv.info._ZN17fastertransformer28batchApplyTemperaturePenaltyIfEEvPT_PKS1_PKfiii,"",@"SHT_CUDA_INFO"
	.sectionflags	@""
	.align	4


	//----- nvinfo : EIATTR_CUDA_API_VERSION
	.align		4
        /*0000*/ 	.byte	0x04, 0x37
        /*0002*/ 	.short	(.L_417 - .L_416)
.L_416:
        /*0004*/ 	.word	0x00000082


	//----- nvinfo : EIATTR_KPARAM_INFO
	.align		4
.L_417:
        /*0008*/ 	.byte	0x04, 0x17
        /*000a*/ 	.short	(.L_419 - .L_418)
.L_418:
        /*000c*/ 	.word	0x00000000
        /*0010*/ 	.short	0x0005
        /*0012*/ 	.short	0x0020
        /*0014*/ 	.byte	0x00, 0xf0, 0x11, 0x00


	//----- nvinfo : EIATTR_KPARAM_INFO
	.align		4
.L_419:
        /*0018*/ 	.byte	0x04, 0x17
        /*001a*/ 	.short	(.L_421 - .L_420)
.L_420:
        /*001c*/ 	.word	0x00000000
        /*0020*/ 	.short	0x0004
        /*0022*/ 	.short	0x001c
        /*0024*/ 	.byte	0x00, 0xf0, 0x11, 0x00


	//----- nvinfo : EIATTR_KPARAM_INFO
	.align		4
.L_421:
        /*0028*/ 	.byte	0x04, 0x17
        /*002a*/ 	.short	(.L_423 - .L_422)
.L_422:
        /*002c*/ 	.word	0x00000000
        /*0030*/ 	.short	0x0003
        /*0032*/ 	.short	0x0018
        /*0034*/ 	.byte	0x00, 0xf0, 0x11, 0x00


	//----- nvinfo : EIATTR_KPARAM_INFO
	.align		4
.L_423:
        /*0038*/ 	.byte	0x04, 0x17
        /*003a*/ 	.short	(.L_425 - .L_424)
.L_424:
        /*003c*/ 	.word	0x00000000
        /*0040*/ 	.short	0x0002
        /*0042*/ 	.short	0x0010
        /*0044*/ 	.byte	0x00, 0xf0, 0x21, 0x00


	//----- nvinfo : EIATTR_KPARAM_INFO
	.align		4
.L_425:
        /*0048*/ 	.byte	0x04, 0x17
        /*004a*/ 	.short	(.L_427 - .L_426)
.L_426:
        /*004c*/ 	.word	0x00000000
        /*0050*/ 	.short	0x0001
        /*0052*/ 	.short	0x0008
        /*0054*/ 	.byte	0x00, 0xf0, 0x21, 0x00


	//----- nvinfo : EIATTR_KPARAM_INFO
	.align		4
.L_427:
        /*0058*/ 	.byte	0x04, 0x17
        /*005a*/ 	.short	(.L_429 - .L_428)
.L_428:
        /*005c*/ 	.word	0x00000000
        /*0060*/ 	.short	0x0000
        /*0062*/ 	.short	0x0000
        /*0064*/ 	.byte	0x00, 0xf0, 0x21, 0x00


	//----- nvinfo : EIATTR_SPARSE_MMA_MASK
	.align		4
.L_429:
        /*0068*/ 	.byte	0x03, 0x50
        /*006a*/ 	.short	0x0000


	//----- nvinfo : EIATTR_MAXREG_COUNT
	.align		4
        /*006c*/ 	.byte	0x03, 0x1b
        /*006e*/ 	.short	0x00ff


	//----- nvinfo : EIATTR_NUM_BARRIERS
	.align		4
        /*0070*/ 	.byte	0x02, 0x4c
        /*0072*/ 	.byte	0x01
	.zero		1


	//----- nvinfo : EIATTR_MERCURY_ISA_VERSION
	.align		4
        /*0074*/ 	.byte	0x03, 0x5f
        /*0076*/ 	.short	0x0101


	//----- nvinfo : EIATTR_EXIT_INSTR_OFFSETS
	.align		4
        /*0078*/ 	.byte	0x04, 0x1c
        /*007a*/ 	.short	(.L_431 - .L_430)


	//   ....[0]....
.L_430:
        /*007c*/ 	.word	0x00000160


	//   ....[1]....
        /*0080*/ 	.word	0x000005d0


	//   ....[2]....
        /*0084*/ 	.word	0x000009a0


	//----- nvinfo : EIATTR_CRS_STACK_SIZE
	.align		4
.L_431:
        /*0088*/ 	.byte	0x04, 0x1e
        /*008a*/ 	.short	(.L_433 - .L_432)
.L_432:
        /*008c*/ 	.word	0x00000000


	//----- nvinfo : EIATTR_CBANK_PARAM_SIZE
	.align		4
.L_433:
        /*0090*/ 	.byte	0x03, 0x19
        /*0092*/ 	.short	0x0024


	//----- nvinfo : EIATTR_PARAM_CBANK
	.align		4
        /*0094*/ 	.byte	0x04, 0x0a
        /*0096*/ 	.short	(.L_435 - .L_434)
	.align		4
.L_434:
        /*0098*/ 	.word	index@(.nv.constant0._ZN17fastertransformer28batchApplyTemperaturePenaltyIfEEvPT_PKS1_PKfiii)
        /*009c*/ 	.short	0x0210
        /*009e*/ 	.short	0x0024


	//----- nvinfo : EIATTR_SW_WAR
	.align		4
.L_435:
        /*00a0*/ 	.byte	0x04, 0x36
        /*00a2*/ 	.short	(.L_437 - .L_436)
.L_436:
        /*00a4*/ 	.word	0x00000008
.L_437:


//--------------------- .nv.info._ZN17fastertransformer23applyTemperaturePenaltyI6__halfEEvPT_PKS2_fiii --------------------------
	.section	.nv.info._ZN17fastertransformer23applyTemperaturePenaltyI6__halfEEvPT_PKS2_fiii,"",@"SHT_CUDA_INFO"
	.sectionflags	@""
	.align	4


	//----- nvinfo : EIATTR_CUDA_API_VERSION
	.align		4
        /*0000*/ 	.byte	0x04, 0x37
        /*0002*/ 	.short	(.L_439 - .L_438)
.L_438:
        /*0004*/ 	.word	0x00000082


	//----- nvinfo : EIATTR_KPARAM_INFO
	.align		4
.L_439:
        /*0008*/ 	.byte	0x04, 0x17
        /*000a*/ 	.short	(.L_441 - .L_440)
.L_440:
        /*000c*/ 	.word	0x00000000
        /*0010*/ 	.short	0x0005
        /*0012*/ 	.short	0x001c
        /*0014*/ 	.byte	0x00, 0xf0, 0x11, 0x00


	//----- nvinfo : EIATTR_KPARAM_INFO
	.align		4
.L_441:
        /*0018*/ 	.byte	0x04, 0x17
        /*001a*/ 	.short	(.L_443 - .L_442)
.L_442:
        /*001c*/ 	.word	0x00000000
        /*0020*/ 	.short	0x0004
        /*0022*/ 	.short	0x0018
        /*0024*/ 	.byte	0x00, 0xf0, 0x11, 0x00


	//----- nvinfo : EIATTR_KPARAM_INFO
	.align		4
.L_443:
        /*0028*/ 	.byte	0x04, 0x17
        /*002a*/ 	.short	(.L_445 - .L_444)
.L_444:
        /*002c*/ 	.word	0x00000000
        /*0030*/ 	.short	0x0003
        /*0032*/ 	.short	0x0014
        /*0034*/ 	.byte	0x00, 0xf0, 0x11, 0x00


	//----- nvinfo : EIATTR_KPARAM_INFO
	.align		4
.L_445:
        /*0038*/ 	.byte	0x04, 0x17
        /*003a*/ 	.short	(.L_447 - .L_446)
.L_446:
        /*003c*/ 	.word	0x00000000
        /*0040*/ 	.short	0x0002
        /*0042*/ 	.short	0x0010
        /*0044*/ 	.byte	0x00, 0xf0, 0x11, 0x00


	//----- nvinfo : EIATTR_KPARAM_INFO
	.align		4
.L_447:
        /*0048*/ 	.byte	0x04, 0x17
        /*004a*/ 	.short	(.L_449 - .L_448)
.L_448:
        /*004c*/ 	.word	0x00000000
        /*0050*/ 	.short	0x0001
        /*0052*/ 	.short	0x0008
        /*0054*/ 	.byte	0x00, 0xf0, 0x21, 0x00


	//----- nvinfo : EIATTR_KPARAM_INFO
	.align		4
.L_449:
        /*0058*/ 	.byte	0x04, 0x17
        /*005a*/ 	.short	(.L_451 - .L_450)
.L_450:
        /*005c*/ 	.word	0x00000000
        /*0060*/ 	.short	0x0000
        /*0062*/ 	.short	0x0000
        /*0064*/ 	.byte	0x00, 0xf0, 0x21, 0x00


	//----- nvinfo : EIATTR_SPARSE_MMA_MASK
	.align		4
.L_451:
        /*0068*/ 	.byte	0x03, 0x50
        /*006a*/ 	.short	0x0000


	//----- nvinfo : EIATTR_MAXREG_COUNT
	.align		4
        /*006c*/ 	.byte	0x03, 0x1b
        /*006e*/ 	.short	0x00ff


	//----- nvinfo : EIATTR_MERCURY_ISA_VERSION
	.align		4
        /*0070*/ 	.byte	0x03, 0x5f
        /*0072*/ 	.short	0x0101


	//----- nvinfo : EIATTR_EXIT_INSTR_OFFSETS
	.align		4
        /*0074*/ 	.byte	0x04, 0x1c
        /*0076*/ 	.short	(.L_453 - .L_452)


	//   ....[0]....
.L_452:
        /*0078*/ 	.word	0x00000090


	//   ....[1]....
        /*007c*/ 	.word	0x000003b0


	//   ....[2]....
        /*0080*/ 	.word	0x00000650


	//----- nvinfo : EIATTR_CRS_STACK_SIZE
	.align		4
.L_453:
        /*0084*/ 	.byte	0x04, 0x1e
        /*0086*/ 	.short	(.L_455 - .L_454)
.L_454:
        /*0088*/ 	.word	0x00000000


	//----- nvinfo : EIATTR_CBANK_PARAM_SIZE
	.align		4
.L_455:
        /*008c*/ 	.byte	0x03, 0x19
        /*008e*/ 	.short	0x0020


	//----- nvinfo : EIATTR_PARAM_CBANK
	.align		4
        /*0090*/ 	.byte	0x04, 0x0a
        /*0092*/ 	.short	(.L_457 - .L_456)
	.align		4
.L_456:
        /*0094*/ 	.word	index@(.nv.constant0._ZN17fastertransformer23applyTemperaturePenaltyI6__halfEEvPT_PKS2_fiii)
        /*0098*/ 	.short	0x0210
        /*009a*/ 	.short	0x0020


	//----- nvinfo : EIATTR_SW_WAR
	.align		4
.L_457:
        /*009c*/ 	.byte	0x04, 0x36
        /*009e*/ 	.short	(.L_459 - .L_458)
.L_458:
        /*00a0*/ 	.word	0x00000008
.L_459:


//--------------------- .nv.info._ZN17fastertransformer23applyTemperaturePenaltyIfEEvPT_PKS1_fiii --------------------------
	.section	.nv.info._ZN17fastertransformer23applyTemperaturePenaltyIfEEvPT_PKS1_fiii,"",@"SHT_CUDA_INFO"
	.sectionflags	@""
	.align	4


	//----- nvinfo : EIATTR_CUDA_API_VERSION
	.align		4
        /*0000*/ 	.byte	0x04, 0x37
        /*0002*/ 	.short	(.L_461 - .L_460)
.L_460:
        /*0004*/ 	.word	0x00000082


	//----- nvinfo : EIATTR_KPARAM_INFO
	.align		4
.L_461:
        /*0008*/ 	.byte	0x04, 0x17
        /*000a*/ 	.short	(.L_463 - .L_462)
.L_462:
        /*000c*/ 	.word	0x00000000
        /*0010*/ 	.short	0x0005
        /*0012*/ 	.short	0x001c
        /*0014*/ 	.byte	0x00, 0xf0, 0x11, 0x00


	//----- nvinfo : EIATTR_KPARAM_INFO
	.align		4
.L_463:
        /*0018*/ 	.byte	0x04, 0x17
        /*001a*/ 	.short	(.L_465 - .L_464)
.L_464:
        /*001c*/ 	.word	0x00000000
        /*0020*/ 	.short	0x0004
        /*0022*/ 	.short	0x0018
        /*0024*/ 	.byte	0x00, 0xf0, 0x11, 0x00


	//----- nvinfo : EIATTR_KPARAM_INFO
	.align		4
.L_465:
        /*0028*/ 	.byte	0x04, 0x17
        /*002a*/ 	.short	(.L_467 - .L_466)
.L_466:
        /*002c*/ 	.word	0x00000000
        /*0030*/ 	.short	0x0003
        /*0032*/ 	.short	0x0014
        /*0034*/ 	.byte	0x00, 0xf0, 0x11, 0x00


	//----- nvinfo : EIATTR_KPARAM_INFO
	.align		4
.L_467:
        /*0038*/ 	.byte	0x04, 0x17
        /*003a*/ 	.short	(.L_469 - .L_468)
.L_468:
        /*003c*/ 	.word	0x00000000
        /*0040*/ 	.short	0x0002
        /*0042*/ 	.short	0x0010
        /*0044*/ 	.byte	0x00, 0xf0, 0x11, 0x00


	//----- nvinfo : EIATTR_KPARAM_INFO
	.align		4
.L_469:
        /*0048*/ 	.byte	0x04, 0x17
        /*004a*/ 	.short	(.L_471 - .L_470)
.L_470:
        /*004c*/ 	.word	0x00000000
        /*0050*/ 	.short	0x0001
        /*0052*/ 	.short	0x0008
        /*0054*/ 	.byte	0x00, 0xf0, 0x21, 0x00


	//----- nvinfo : EIATTR_KPARAM_INFO
	.align		4
.L_471:
        /*0058*/ 	.byte	0x04, 0x17
        /*005a*/ 	.short	(.L_473 - .L_472)
.L_472:
        /*005c*/ 	.word	0x00000000
        /*0060*/ 	.short	0x0000
        /*0062*/ 	.short	0x0000
        /*0064*/ 	.byte	0x00, 0xf0, 0x21, 0x00


	//----- nvinfo : EIATTR_SPARSE_MMA_MASK
	.align		4
.L_473:
        /*0068*/ 	.byte	0x03, 0x50
        /*006a*/ 	.short	0x0000


	//----- nvinfo : EIATTR_MAXREG_COUNT
	.align		4
        /*006c*/ 	.byte	0x03, 0x1b
        /*006e*/ 	.short	0x00ff


	//----- nvinfo : EIATTR_MERCURY_ISA_VERSION
	.align		4
        /*0070*/ 	.byte	0x03, 0x5f
        /*0072*/ 	.short	0x0101


	//----- nvinfo : EIATTR_EXIT_INSTR_OFFSETS
	.align		4
        /*0074*/ 	.byte	0x04, 0x1c
        /*0076*/ 	.short	(.L_475 - .L_474)


	//   ....[0]....
.L_474:
        /*0078*/ 	.word	0x00000090


	//   ....[1]....
        /*007c*/ 	.word	0x00000390


	//   ....[2]....
        /*0080*/ 	.word	0x00000610


	//----- nvinfo : EIATTR_CRS_STACK_SIZE
	.align		4
.L_475:
        /*0084*/ 	.byte	0x04, 0x1e
        /*0086*/ 	.short	(.L_477 - .L_476)
.L_476:
        /*0088*/ 	.word	0x00000000


	//----- nvinfo : EIATTR_CBANK_PARAM_SIZE
	.align		4
.L_477:
        /*008c*/ 	.byte	0x03, 0x19
        /*008e*/ 	.short	0x0020


	//----- nvinfo : EIATTR_PARAM_CBANK
	.align		4
        /*0090*/ 	.byte	0x04, 0x0a
        /*0092*/ 	.short	(.L_479 - .L_478)
	.align		4
.L_478:
        /*0094*/ 	.word	index@(.nv.constant0._ZN17fastertransformer23applyTemperaturePenaltyIfEEvPT_PKS1_fiii)
        /*0098*/ 	.short	0x0210
        /*009a*/ 	.short	0x0020


	//----- nvinfo : EIATTR_SW_WAR
	.align		4
.L_479:
        /*009c*/ 	.byte	0x04, 0x36
        /*009e*/ 	.short	(.L_481 - .L_480)
.L_480:
        /*00a0*/ 	.word	0x00000008
.L_481:


//--------------------- .nv.info._ZN17fastertransformer31batchApplyTemperaturePenalty_h2EP7__half2PKS0_PKfiii --------------------------
	.section	.nv.info._ZN17fastertransformer31batchApplyTemperaturePenalty_h2EP7__half2PKS0_PKfiii,"",@"SHT_CUDA_INFO"
	.sectionflags	@""
	.align	4


	//----- nvinfo : EIATTR_CUDA_API_VERSION
	.align		4
        /*0000*/ 	.byte	0x04, 0x37
        /*0002*/ 	.short	(.L_483 - .L_482)
.L_482:
        /*0004*/ 	.word	0x00000082


	//----- nvinfo : EIATTR_KPARAM_INFO
	.align		4
.L_483:
        /*0008*/ 	.byte	0x04, 0x17
        /*000a*/ 	.short	(.L_485 - .L_484)
.L_484:
        /*000c*/ 	.word	0x00000000
        /*0010*/ 	.short	0x0005
        /*0012*/ 	.short	0x0020
        /*0014*/ 	.byte	0x00, 0xf0, 0x11, 0x00


	//----- nvinfo : EIATTR_KPARAM_INFO
	.align		4
.L_485:
        /*0018*/ 	.byte	0x04, 0x17
        /*001a*/ 	.short	(.L_487 - .L_486)
.L_486:
        /*001c*/ 	.word	0x00000000
        /*0020*/ 	.short	0x0004
        /*0022*/ 	.short	0x001c
        /*0024*/ 	.byte	0x00, 0xf0, 0x11, 0x00


	//----- nvinfo : EIATTR_KPARAM_INFO
	.align		4
.L_487:
        /*0028*/ 	.byte	0x04, 0x17
        /*002a*/ 	.short	(.L_489 - .L_488)
.L_488:
        /*002c*/ 	.word	0x00000000
        /*0030*/ 	.short	0x0003
        /*0032*/ 	.short	0x0018
        /*0034*/ 	.byte	0x00, 0xf0, 0x11, 0x00


	//----- nvinfo : EIATTR_KPARAM_INFO
	.align		4
.L_489:
        /*0038*/ 	.byte	0x04, 0x17
        /*003a*/ 	.short	(.L_491 - .L_490)
.L_490:
        /*003c*/ 	.word	0x00000000
        /*0040*/ 	.short	0x0002
        /*0042*/ 	.short	0x0010
        /*0044*/ 	.byte	0x00, 0xf0, 0x21, 0x00


	//----- nvinfo : EIATTR_KPARAM_INFO
	.align		4
.L_491:
        /*0048*/ 	.byte	0x04, 0x17
        /*004a*/ 	.short	(.L_493 - .L_492)
.L_492:
        /*004c*/ 	.word	0x00000000
        /*0050*/ 	.short	0x0001
        /*0052*/ 	.short	0x0008
        /*0054*/ 	.byte	0x00, 0xf0, 0x21, 0x00


	//----- nvinfo : EIATTR_KPARAM_INFO
	.align		4
.L_493:
        /*0058*/ 	.byte	0x04, 0x17
        /*005a*/ 	.short	(.L_495 - .L_494)
.L_494:
        /*005c*/ 	.word	0x00000000
        /*0060*/ 	.short	0x0000
        /*0062*/ 	.short	0x0000
        /*0064*/ 	.byte	0x00, 0xf0, 0x21, 0x00


	//----- nvinfo : EIATTR_SPARSE_MMA_MASK
	.align		4
.L_495:
        /*0068*/ 	.byte	0x03, 0x50
        /*006a*/ 	.short	0x0000


	//----- nvinfo : EIATTR_MAXREG_COUNT
	.align		4
        /*006c*/ 	.byte	0x03, 0x1b
        /*006e*/ 	.short	0x00ff


	//----- nvinfo : EIATTR_NUM_BARRIERS
	.align		4
        /*0070*/ 	.byte	0x02, 0x4c
        /*0072*/ 	.byte	0x01
	.zero		1


	//----- nvinfo : EIATTR_EXTERNS
	.align		4
        /*0074*/ 	.byte	0x04, 0x0f
        /*0076*/ 	.short	(.L_497 - .L_496)


	//   ....[0]....
	.align		4
.L_496:
        /*0078*/ 	.word	index@(__assertfail)


	//----- nvinfo : EIATTR_MERCURY_ISA_VERSION
	.align		4
.L_497:
        /*007c*/ 	.byte	0x03, 0x5f
        /*007e*/ 	.short	0x0101


	//----- nvinfo : EIATTR_SYSCALL_OFFSETS
	.align		4
        /*0080*/ 	.byte	0x04, 0x46
        /*0082*/ 	.short	(.L_499 - .L_498)


	//   ....[0]....
.L_498:
        /*0084*/ 	.word	0x00000140


	//   ....[1]....
        /*0088*/ 	.word	0x00000280


	//----- nvinfo : EIATTR_EXIT_INSTR_OFFSETS
	.align		4
.L_499:
        /*008c*/ 	.byte	0x04, 0x1c
        /*008e*/ 	.short	(.L_501 - .L_500)


	//   ....[0]....
.L_500:
        /*0090*/ 	.word	0x00000450


	//   ....[1]....
        /*0094*/ 	.word	0x00000910


	//   ....[2]....
        /*0098*/ 	.word	0x00000ce0


	//----- nvinfo : EIATTR_CRS_STACK_SIZE
	.align		4
.L_501:
        /*009c*/ 	.byte	0x04, 0x1e
        /*009e*/ 	.short	(.L_503 - .L_502)
.L_502:
        /*00a0*/ 	.word	0x00000000


	//----- nvinfo : EIATTR_CBANK_PARAM_SIZE
	.align		4
.L_503:
        /*00a4*/ 	.byte	0x03, 0x19
        /*00a6*/ 	.short	0x0024


	//----- nvinfo : EIATTR_PARAM_CBANK
	.align		4
        /*00a8*/ 	.byte	0x04, 0x0a
        /*00aa*/ 	.short	(.L_505 - .L_504)
	.align		4
.L_504:
        /*00ac*/ 	.word	index@(.nv.constant0._ZN17fastertransformer31batchApplyTemperaturePenalty_h2EP7__half2PKS0_PKfiii)
        /*00b0*/ 	.short	0x0210
        /*00b2*/ 	.short	0x0024


	//----- nvinfo : EIATTR_SW_WAR
	.align		4
.L_505:
        /*00b4*/ 	.byte	0x04, 0x36
        /*00b6*/ 	.short	(.L_507 - .L_506)
.L_506:
        /*00b8*/ 	.word	0x00000008
.L_507:


//--------------------- .nv.info._ZN17fastertransformer23applyTemperaturePenaltyI7__half2EEvPT_PKS2_fiii --------------------------
	.section	.nv.info._ZN17fastertransformer23applyTemperaturePenaltyI7__half2EEvPT_PKS2_fiii,"",@"SHT_CUDA_INFO"
	.sectionflags	@""
	.align	4


	//----- nvinfo : EIATTR_CUDA_API_VERSION
	.align		4
        /*0000*/ 	.byte	0x04, 0x37
        /*0002*/ 	.short	(.L_509 - .L_508)
.L_508:
        /*0004*/ 	.word	0x00000082


	//----- nvinfo : EIATTR_KPARAM_INFO
	.align		4
.L_509:
        /*0008*/ 	.byte	0x04, 0x17
        /*000a*/ 	.short	(.L_511 - .L_510)
.L_510:
        /*000c*/ 	.word	0x00000000
        /*0010*/ 	.short	0x0005
        /*0012*/ 	.short	0x001c
        /*0014*/ 	.byte	0x00, 0xf0, 0x11, 0x00


	//----- nvinfo : EIATTR_KPARAM_INFO
	.align		4
.L_511:
        /*0018*/ 	.byte	0x04, 0x17
        /*001a*/ 	.short	(.L_513 - .L_512)
.L_512:
        /*001c*/ 	.word	0x00000000
        /*0020*/ 	.short	0x0004
        /*0022*/ 	.short	0x0018
        /*0024*/ 	.byte	0x00, 0xf0, 0x11, 0x00


	//----- nvinfo : EIATTR_KPARAM_INFO
	.align		4
.L_513:
        /*0028*/ 	.byte	0x04, 0x17
        /*002a*/ 	.short	(.L_515 - .L_514)
.L_514:
        /*002c*/ 	.word	0x00000000
        /*0030*/ 	.short	0x0003
        /*0032*/ 	.short	0x0014
        /*0034*/ 	.byte	0x00, 0xf0, 0x11, 0x00


	//----- nvinfo : EIATTR_KPARAM_INFO
	.align		4
.L_515:
        /*0038*/ 	.byte	0x04, 0x17
        /*003a*/ 	.short	(.L_517 - .L_516)
.L_516:
        /*003c*/ 	.word	0x00000000
        /*0040*/ 	.short	0x0002
        /*0042*/ 	.short	0x0010
        /*0044*/ 	.byte	0x00, 0xf0, 0x11, 0x00


	//----- nvinfo : EIATTR_KPARAM_INFO
	.align		4
.L_517:
        /*0048*/ 	.byte	0x04, 0x17
        /*004a*/ 	.short	(.L_519 - .L_518)
.L_518:
        /*004c*/ 	.word	0x00000000
        /*0050*/ 	.short	0x0001
        /*0052*/ 	.short	0x0008
        /*0054*/ 	.byte	0x00, 0xf0, 0x21, 0x00


	//----- nvinfo : EIATTR_KPARAM_INFO
	.align		4
.L_519:
        /*0058*/ 	.byte	0x04, 0x17
        /*005a*/ 	.short	(.L_521 - .L_520)
.L_520:
        /*005c*/ 	.word	0x00000000
        /*0060*/ 	.short	0x0000
        /*0062*/ 	.short	0x0000
        /*0064*/ 	.byte	0x00, 0xf0, 0x21, 0x00


	//----- nvinfo : EIATTR_SPARSE_MMA_MASK
	.align		4
.L_521:
        /*0068*/ 	.byte	0x03, 0x50
        /*006a*/ 	.short	0x0000


	//----- nvinfo : EIATTR_MAXREG_COUNT
	.align		4
        /*006c*/ 	.byte	0x03, 0x1b
        /*006e*/ 	.short	0x00ff


	//----- nvinfo : EIATTR_EXTERNS
	.align		4
        /*0070*/ 	.byte	0x04, 0x0f
        /*0072*/ 	.short	(.L_523 - .L_522)


	//   ....[0]....
	.align		4
.L_522:
        /*0074*/ 	.word	index@(__assertfail)


	//----- nvinfo : EIATTR_MERCURY_ISA_VERSION
	.align		4
.L_523:
        /*0078*/ 	.byte	0x03, 0x5f
        /*007a*/ 	.short	0x0101


	//----- nvinfo : EIATTR_SYSCALL_OFFSETS
	.align		4
        /*007c*/ 	.byte	0x04, 0x46
        /*007e*/ 	.short	(.L_525 - .L_524)


	//   ....[0]....
.L_524:
        /*0080*/ 	.word	0x00000140


	//   ....[1]....
        /*0084*/ 	.word	0x00000280


	//----- nvinfo : EIATTR_EXIT_INSTR_OFFSETS
	.align		4
.L_525:
        /*0088*/ 	.byte	0x04, 0x1c
        /*008a*/ 	.short	(.L_527 - .L_526)


	//   ....[0]....
.L_526:
        /*008c*/ 	.word	0x00000330


	//   ....[1]....
        /*0090*/ 	.word	0x000006b0


	//   ....[2]....
        /*0094*/ 	.word	0x00000910


	//----- nvinfo : EIATTR_CRS_STACK_SIZE
	.align		4
.L_527:
        /*0098*/ 	.byte	0x04, 0x1e
        /*009a*/ 	.short	(.L_529 - .L_528)
.L_528:
        /*009c*/ 	.word	0x00000000


	//----- nvinfo : EIATTR_CBANK_PARAM_SIZE
	.align		4
.L_529:
        /*00a0*/ 	.byte	0x03, 0x19
        /*00a2*/ 	.short	0x0020


	//----- nvinfo : EIATTR_PARAM_CBANK
	.align		4
        /*00a4*/ 	.byte	0x04, 0x0a
        /*00a6*/ 	.short	(.L_531 - .L_530)
	.align		4
.L_530:
        /*00a8*/ 	.word	index@(.nv.constant0._ZN17fastertransformer23applyTemperaturePenaltyI7__half2EEvPT_PKS2_fiii)
        /*00ac*/ 	.short	0x0210
        /*00ae*/ 	.short	0x0020


	//----- nvinfo : EIATTR_SW_WAR
	.align		4
.L_531:
        /*00b0*/ 	.byte	0x04, 0x36
        /*00b2*/ 	.short	(.L_533 - .L_532)
.L_532:
        /*00b4*/ 	.word	0x00000008
.L_533:


//--------------------- .nv.callgraph             --------------------------
	.section	.nv.callgraph,"",@"SHT_CUDA_CALLGRAPH"
	.align	4
	.sectionentsize	8
	.align		4
        /*0000*/ 	.word	0x00000000
	.align		4
        /*0004*/ 	.word	0xffffffff
	.align		4
        /*0008*/ 	.word	index@(_ZN17fastertransformer27batchApplyRepetitionPenaltyI6__halfLNS_21RepetitionPenaltyTypeE1EEEvPT_PKfPKiiiS8_ii)
	.align		4
        /*000c*/ 	.word	index@(__assertfail)
	.align		4
        /*0010*/ 	.word	index@(_ZN17fastertransformer27batchApplyRepetitionPenaltyI6__halfLNS_21RepetitionPenaltyTypeE0EEEvPT_PKfPKiiiS8_ii)
	.align		4
        /*0014*/ 	.word	index@(__assertfail)
	.align		4
        /*0018*/ 	.word	index@(_ZN17fastertransformer27batchApplyRepetitionPenaltyIfLNS_21RepetitionPenaltyTypeE1EEEvPT_PKfPKiiiS7_ii)
	.align		4
        /*001c*/ 	.word	index@(__assertfail)
	.align		4
        /*0020*/ 	.word	index@(_ZN17fastertransformer27batchApplyRepetitionPenaltyIfLNS_21RepetitionPenaltyTypeE0EEEvPT_PKfPKiiiS7_ii)
	.align		4
        /*0024*/ 	.word	index@(__assertfail)
	.align		4
        /*0028*/ 	.word	index@(_ZN17fastertransformer31batchApplyTemperaturePenalty_h2EP7__half2PKS0_PKfiii)
	.align		4
        /*002c*/ 	.word	index@(__assertfail)
	.align		4
        /*0030*/ 	.word	index@(_ZN17fastertransformer23applyTemperaturePenaltyI7__half2EEvPT_PKS2_fiii)
	.align		4
        /*0034*/ 	.word	index@(__assertfail)
	.align		4
        /*0038*/ 	.word	0x00000000
	.align		4
        /*003c*/ 	.word	0xfffffffe
	.align		4
        /*0040*/ 	.word	0x00000000
	.align		4
        /*0044*/ 	.word	0xfffffffd
	.align		4
        /*0048*/ 	.word	0x00000000
	.align		4
        /*004c*/ 	.word	0xfffffffc


//--------------------- .nv.constant4             --------------------------
	.section	.nv.constant4,"a",@progbits
	.align	8
	.align		8
.nv.constant4:
        /*0000*/ 	.dword	__unnamed_1
	.align		8
        /*0008*/ 	.dword	__unnamed_2
	.align		8
        /*0010*/ 	.dword	__unnamed_3
	.align		8
        /*0018*/ 	.dword	__unnamed_4
	.align		8
        /*0020*/ 	.dword	__unnamed_5
	.align		8
        /*0028*/ 	.dword	__unnamed_6
	.align		8
        /*0030*/ 	.dword	$str
	.align		8
        /*0038*/ 	.dword	$str$1
	.align		8
        /*0040*/ 	.dword	$str$2
	.align		8
        /*0048*/ 	.dword	$str$4
	.align		8
        /*0050*/ 	.dword	__assertfail


//--------------------- .text._ZN17fastertransformer26batchApplyMinLengthPenaltyI6__halfEEvPT_PKiS5_S5_ii --------------------------
	.section	.text._ZN17fastertransformer26batchApplyMinLengthPenaltyI6__halfEEvPT_PKiS5_S5_ii,"ax",@progbits
	.align	128
        .global         _ZN17fastertransformer26batchApplyMinLengthPenaltyI6__halfEEvPT_PKiS5_S5_ii
        .type           _ZN17fastertransformer26batchApplyMinLengthPenaltyI6__halfEEvPT_PKiS5_S5_ii,@function
        .size           _ZN17fastertransformer26batchApplyMinLengthPenaltyI6__halfEEvPT_PKiS5_S5_ii,(.L_x_130 - _ZN17fastertransformer26batchApplyMinLengthPenaltyI6__halfEEvPT_PKiS5_S5_ii)
        .other          _ZN17fastertransformer26batchApplyMinLengthPenaltyI6__halfEEvPT_PKiS5_S5_ii,@"STO_CUDA_ENTRY STV_DEFAULT"
_ZN17fastertransformer26batchApplyMinLengthPenaltyI6__halfEEvPT_PKiS5_S5_ii:
.text._ZN17fastertransformer26batchApplyMinLengthPenaltyI6__halfEEvPT_PKiS5_S5_ii:
[----:B------:R-:W-:Y:S01]  /*0000*/  LDC R1, c[0x0][0x28] ;  /* 0x00000a00ff017b82 */ /* 0x000fe20000000800 */
[----:B------:R-:W0:Y:S07]  /*0010*/  S2R R7, SR_CTAID.X ;  /* 0x0000000000077919 */ /* 0x000e2e0000002500 */
[----:B------:R-:W1:Y:S01]  /*0020*/  LDC.64 R2, c[0x0][0x228] ;  /* 0x00008a00ff027b82 */ /* 0x000e620000000a00 */
[----:B------:R-:W-:Y:S01]  /*0030*/  ULDC UR4, c[0x0][0x0] ;  /* 0x0000000000047ab9 */ /* 0x000fe20000000800 */
[----:B------:R-:W0:Y:S06]  /*0040*/  S2R R0, SR_TID.X ;  /* 0x0000000000007919 */ /* 0x000e2c0000002100 */
[----:B------:R-:W2:Y:S08]  /*0050*/  LDC.64 R4, c[0x0][0x218] ;  /* 0x00008600ff047b82 */ /* 0x000eb00000000a00 */
[----:B------:R-:W3:Y:S01]  /*0060*/  LDC R9, c[0x0][0x230] ;  /* 0x00008c00ff097b82 */ /* 0x000ee20000000800 */
[----:B0-----:R-:W-:Y:S01]  /*0070*/  IMAD R7, R7, UR4, R0 ;  /* 0x0000000407077c24 */ /* 0x001fe2000f8e0200 */
[----:B------:R-:W-:-:S03]  /*0080*/  ULDC.64 UR4, c[0x0][0x208] ;  /* 0x0000820000047ab9 */ /* 0x000fc60000000a00 */
[----:B-1----:R-:W-:-:S04]  /*0090*/  IMAD.WIDE R2, R7, 0x4, R2 ;  /* 0x0000000407027825 */ /* 0x002fc800078e0202 */
[----:B--2---:R-:W-:Y:S02]  /*00a0*/  IMAD.WIDE R4, R7, 0x4, R4 ;  /* 0x0000000407047825 */ /* 0x004fe400078e0204 */
[----:B------:R-:W3:Y:S04]  /*00b0*/  LDG.E R2, desc[UR4][R2.64] ;  /* 0x0000000402027981 */ /* 0x000ee8000c1e1900 */
[----:B------:R-:W2:Y:S01]  /*00c0*/  LDG.E R5, desc[UR4][R4.64] ;  /* 0x0000000404057981 */ /* 0x000ea2000c1e1900 */
[----:B---3--:R-:W-:-:S04]  /*00d0*/  IADD3 R0, R2, 0x1, -R9 ;  /* 0x0000000102007810 */ /* 0x008fc80007ffe809 */
[----:B--2---:R-:W-:-:S13]  /*00e0*/  ISETP.GE.AND P0, PT, R0, R5, PT ;  /* 0x000000050000720c */ /* 0x004fda0003f06270 */
[----:B------:R-:W-:Y:S05]  /*00f0*/  @P0 EXIT ;  /* 0x000000000000094d */ /* 0x000fea0003800000 */
[----:B------:R-:W-:Y:S01]  /*0100*/  ULDC.64 UR6, c[0x0][0x220] ;  /* 0x0000880000067ab9 */ /* 0x000fe20000000a00 */
[----:B------:R-:W-:Y:S01]  /*0110*/  SHF.R.S32.HI R0, RZ, 0x1f, R7 ;  /* 0x0000001fff007819 */ /* 0x000fe20000011407 */
[----:B------:R-:W0:Y:S01]  /*0120*/  LDC.64 R2, c[0x0][0x210] ;  /* 0x00008400ff027b82 */ /* 0x000e220000000a00 */
[----:B------:R-:W-:Y:S01]  /*0130*/  LEA R4, P0, R7, UR6, 0x2 ;  /* 0x0000000607047c11 */ /* 0x000fe2000f8010ff */
[----:B------:R-:W-:-:S03]  /*0140*/  ULDC UR6, c[0x0][0x234] ;  /* 0x00008d0000067ab9 */ /* 0x000fc60000000800 */
[----:B------:R-:W-:-:S05]  /*0150*/  LEA.HI.X R5, R7, UR7, R0, 0x2, P0 ;  /* 0x0000000707057c11 */ /* 0x000fca00080f1400 */
[----:B------:R-:W2:Y:S01]  /*0160*/  LDG.E R4, desc[UR4][R4.64] ;  /* 0x0000000404047981 */ /* 0x000ea2000c1e1900 */
[----:B------:R-:W-:Y:S01]  /*0170*/  HFMA2.MMA R0, -RZ, RZ, 0, -65504 ;  /* 0x0000fbffff007435 */ /* 0x000fe200000001ff */
[----:B--2---:R-:W-:-:S04]  /*0180*/  IMAD R7, R7, UR6, R4 ;  /* 0x0000000607077c24 */ /* 0x004fc8000f8e0204 */
[----:B0-----:R-:W-:-:S05]  /*0190*/  IMAD.WIDE R2, R7, 0x2, R2 ;  /* 0x0000000207027825 */ /* 0x001fca00078e0202 */
[----:B------:R-:W-:Y:S01]  /*01a0*/  STG.E.U16 desc[UR4][R2.64], R0 ;  /* 0x0000000002007986 */ /* 0x000fe2000c101504 */
[----:B------:R-:W-:Y:S05]  /*01b0*/  EXIT ;  /* 0x000000000000794d */ /* 0x000fea0003800000 */
.L_x_0:
[----:B------:R-:W-:-:S00]  /*01c0*/  BRA `(.L_x_0) ;  /* 0xfffffffc00fc7947 */ /* 0x000fc0000383ffff */
[----:B------:R-:W-:-:S00]  /*01d0*/  NOP ;  /* 0x0000000000007918 */ /* 0x000fc00000000000 */
        /* <DEDUP_REMOVED lines=10> */
.L_x_130:


//--------------------- .text._ZN17fastertransformer26batchApplyMinLengthPenaltyIfEEvPT_PKiS4_S4_ii --------------------------
	.section	.text._ZN17fastertransformer26batchApplyMinLengthPenaltyIfEEvPT_PKiS4_S4_ii,"ax",@progbits
	.align	128
        .global         _ZN17fastertransformer26batchApplyMinLengthPenaltyIfEEvPT_PKiS4_S4_ii
        .type           _ZN17fastertransformer26batchApplyMinLengthPenaltyIfEEvPT_PKiS4_S4_ii,@function
        .size           _ZN17fastertransformer26batchApplyMinLengthPenaltyIfEEvPT_PKiS4_S4_ii,(.L_x_131 - _ZN17fastertransformer26batchApplyMinLengthPenaltyIfEEvPT_PKiS4_S4_ii)
        .other          _ZN17fastertransformer26batchApplyMinLengthPenaltyIfEEvPT_PKiS4_S4_ii,@"STO_CUDA_ENTRY STV_DEFAULT"
_ZN17fastertransformer26batchApplyMinLengthPenaltyIfEEvPT_PKiS4_S4_ii:
.text._ZN17fastertransformer26batchApplyMinLengthPenaltyIfEEvPT_PKiS4_S4_ii:
        /* <DEDUP_REMOVED lines=23> */
[----:B------:R-:W-:Y:S01]  /*0170*/  MOV R9, 0xff7fffff ;  /* 0xff7fffff00097802 */ /* 0x000fe20000000f00 */
[----:B--2---:R-:W-:-:S04]  /*0180*/  IMAD R7, R7, UR6, R4 ;  /* 0x0000000607077c24 */ /* 0x004fc8000f8e0204 */
[----:B0-----:R-:W-:-:S05]  /*0190*/  IMAD.WIDE R2, R7, 0x4, R2 ;  /* 0x0000000407027825 */ /* 0x001fca00078e0202 */
[----:B------:R-:W-:Y:S01]  /*01a0*/  STG.E desc[UR4][R2.64], R9 ;  /* 0x0000000902007986 */ /* 0x000fe2000c101904 */
[----:B------:R-:W-:Y:S05]  /*01b0*/  EXIT ;  /* 0x000000000000794d */ /* 0x000fea0003800000 */
.L_x_1:
        /* <DEDUP_REMOVED lines=12> */
.L_x_131:


//--------------------- .text._ZN17fastertransformer27batchApplyRepetitionPenaltyI6__halfLNS_21RepetitionPenaltyTypeE1EEEvPT_PKfPKiiiS8_ii --------------------------
	.section	.text._ZN17fastertransformer27batchApplyRepetitionPenaltyI6__halfLNS_21RepetitionPenaltyTypeE1EEEvPT_PKfPKiiiS8_ii,"ax",@progbits
	.align	128
        .global         _ZN17fastertransformer27batchApplyRepetitionPenaltyI6__halfLNS_21RepetitionPenaltyTypeE1EEEvPT_PKfPKiiiS8_ii
        .type           _ZN17fastertransformer27batchApplyRepetitionPenaltyI6__halfLNS_21RepetitionPenaltyTypeE1EEEvPT_PKfPKiiiS8_ii,@function
        .size           _ZN17fastertransformer27batchApplyRepetitionPenaltyI6__halfLNS_21RepetitionPenaltyTypeE1EEEvPT_PKfPKiiiS8_ii,(.L_x_132 - _ZN17fastertransformer27batchApplyRepetitionPenaltyI6__halfLNS_21RepetitionPenaltyTypeE1EEEvPT_PKfPKiiiS8_ii)
        .other          _ZN17fastertransformer27batchApplyRepetitionPenaltyI6__halfLNS_21RepetitionPenaltyTypeE1EEEvPT_PKfPKiiiS8_ii,@"STO_CUDA_ENTRY STV_DEFAULT"
_ZN17fastertransformer27batchApplyRepetitionPenaltyI6__halfLNS_21RepetitionPenaltyTypeE1EEEvPT_PKfPKiiiS8_ii:
.text._ZN17fastertransformer27batchApplyRepetitionPenaltyI6__halfLNS_21RepetitionPenaltyTypeE1EEEvPT_PKfPKiiiS8_ii:
[----:B------:R-:W0:Y:S08]  /*0000*/  LDC R1, c[0x0][0x28] ;  /* 0x00000a00ff017b82 */ /* 0x000e300000000800 */
[----:B------:R-:W1:Y:S01]  /*0010*/  LDC.64 R2, c[0x0][0x230] ;  /* 0x00008c00ff027b82 */ /* 0x000e620000000a00 */
[----:B------:R-:W2:Y:S01]  /*0020*/  S2R R16, SR_CTAID.X ;  /* 0x0000000000107919 */ /* 0x000ea20000002500 */
[----:B------:R-:W-:Y:S01]  /*0030*/  ULDC UR4, c[0x0][0x238] ;  /* 0x00008e0000047ab9 */ /* 0x000fe20000000800 */
[----:B------:R-:W-:Y:S01]  /*0040*/  ULDC.64 UR36, c[0x0][0x208] ;  /* 0x0000820000247ab9 */ /* 0x000fe20000000a00 */
[----:B------:R-:W-:Y:S01]  /*0050*/  IMAD.U32 R17, RZ, RZ, UR4 ;  /* 0x00000004ff117e24 */ /* 0x000fe2000f8e00ff */
[----:B------:R-:W3:Y:S01]  /*0060*/  S2R R18, SR_TID.X ;  /* 0x0000000000127919 */ /* 0x000ee20000002100 */
[----:B------:R-:W-:Y:S01]  /*0070*/  ULDC UR4, c[0x0][0x23c] ;  /* 0x00008f0000047ab9 */ /* 0x000fe20000000800 */
[----:B------:R-:W-:Y:S01]  /*0080*/  ULDC UR46, c[0x0][0x23c] ;  /* 0x00008f00002e7ab9 */ /* 0x000fe20000000800 */
[----:B------:R-:W-:Y:S01]  /*0090*/  ULDC UR39, c[0x0][0x23c] ;  /* 0x00008f0000277ab9 */ /* 0x000fe20000000800 */
[----:B------:R-:W-:Y:S01]  /*00a0*/  ULDC UR38, c[0x0][0x238] ;  /* 0x00008e0000267ab9 */ /* 0x000fe20000000800 */
[----:B------:R-:W-:Y:S01]  /*00b0*/  ULDC.64 UR42, c[0x0][0x210] ;  /* 0x00008400002a7ab9 */ /* 0x000fe20000000a00 */
[----:B------:R-:W-:Y:S01]  /*00c0*/  ULDC.64 UR44, c[0x0][0x210] ;  /* 0x00008400002c7ab9 */ /* 0x000fe20000000a00 */
[----:B------:R-:W-:Y:S01]  /*00d0*/  ULDC.64 UR40, c[0x0][0x228] ;  /* 0x00008a0000287ab9 */ /* 0x000fe20000000a00 */
[----:B-1----:R-:W-:-:S04]  /*00e0*/  ISETP.NE.U32.AND P0, PT, R2, RZ, PT ;  /* 0x000000ff0200720c */ /* 0x002fc80003f05070 */
[----:B------:R-:W-:Y:S02]  /*00f0*/  ISETP.NE.AND.EX P0, PT, R3, RZ, PT, P0 ;  /* 0x000000ff0300720c */ /* 0x000fe40003f05300 */
[----:B--2---:R-:W-:Y:S01]  /*0100*/  SHF.R.S32.HI R0, RZ, 0x1f, R16 ;  /* 0x0000001fff007819 */ /* 0x004fe20000011410 */
[----:B------:R-:W-:Y:S01]  /*0110*/  IMAD.U32 R5, RZ, RZ, UR4 ;  /* 0x00000004ff057e24 */ /* 0x000fe2000f8e00ff */
[----:B------:R-:W-:-:S09]  /*0120*/  ULDC UR4, c[0x0][0x22c] ;  /* 0x00008b0000047ab9 */ /* 0x000fd20000000800 */
[----:B------:R-:W-:-:S04]  /*0130*/  @P0 LEA R2, P1, R16, R2, 0x2 ;  /* 0x0000000210020211 */ /* 0x000fc800078210ff */
[----:B------:R-:W-:-:S05]  /*0140*/  @P0 LEA.HI.X R3, R16, R3, R0, 0x2, P1 ;  /* 0x0000000310030211 */ /* 0x000fca00008f1400 */
[----:B------:R1:W5:Y:S01]  /*0150*/  @P0 LDG.E R17, desc[UR36][R2.64] ;  /* 0x0000002402110981 */ /* 0x000362000c1e1900 */
[----:B---3--:R-:W-:Y:S01]  /*0160*/  ISETP.GE.AND P0, PT, R18, R5, PT ;  /* 0x000000051200720c */ /* 0x008fe20003f06270 */
[----:B------:R-:W-:Y:S01]  /*0170*/  IMAD R19, R16, UR4, RZ ;  /* 0x0000000410137c24 */ /* 0x000fe2000f8e02ff */
[----:B------:R-:W-:Y:S04]  /*0180*/  BSSY B8, `(.L_x_2) ;  /* 0x000003b000087945 */ /* 0x000fe80003800000 */
[----:B------:R-:W-:-:S07]  /*0190*/  SHF.R.S32.HI R22, RZ, 0x1f, R19 ;  /* 0x0000001fff167819 */ /* 0x000fce0000011413 */
[----:B01----:R-:W-:Y:S05]  /*01a0*/  @P0 BRA `(.L_x_3) ;  /* 0x0000000000e00947 */ /* 0x003fea0003800000 */
[----:B------:R-:W0:Y:S02]  /*01b0*/  LDC.64 R2, c[0x0][0x218] ;  /* 0x00008600ff027b82 */ /* 0x000e240000000a00 */
[----:B0-----:R-:W-:-:S05]  /*01c0*/  IMAD.WIDE R2, R16, 0x4, R2 ;  /* 0x0000000410027825 */ /* 0x001fca00078e0202 */
[----:B------:R0:W5:Y:S01]  /*01d0*/  LDG.E R23, desc[UR36][R2.64] ;  /* 0x0000002402177981 */ /* 0x000162000c1e1900 */
[----:B------:R-:W1:Y:S01]  /*01e0*/  LDC R24, c[0x0][RZ] ;  /* 0x00000000ff187b82 */ /* 0x000e620000000800 */
[----:B------:R-:W-:-:S07]  /*01f0*/  IMAD.MOV.U32 R25, RZ, RZ, R18 ;  /* 0x000000ffff197224 */ /* 0x000fce00078e0012 */
.L_x_8:
[C---:B-----5:R-:W-:Y:S01]  /*0200*/  ISETP.GE.AND P0, PT, R25.reuse, R17, PT ;  /* 0x000000111900720c */ /* 0x060fe20003f06270 */
[----:B------:R-:W-:Y:S01]  /*0210*/  BSSY B7, `(.L_x_4) ;  /* 0x000002d000077945 */ /* 0x000fe20003800000 */
[----:B------:R-:W-:-:S13]  /*0220*/  ISETP.LT.AND P1, PT, R25, UR38, PT ;  /* 0x0000002619007c0c */ /* 0x000fda000bf21270 */
[----:B------:R-:W-:Y:S05]  /*0230*/  @P0 BRA P1, `(.L_x_5) ;  /* 0x0000000000a80947 */ /* 0x000fea0000800000 */
[----:B------:R-:W2:Y:S01]  /*0240*/  LDC.64 R26, c[0x0][0x220] ;  /* 0x00008800ff1a7b82 */ /* 0x000ea20000000a00 */
[----:B0-----:R-:W-:-:S04]  /*0250*/  IMAD R3, R25, UR40, R16 ;  /* 0x0000002819037c24 */ /* 0x001fc8000f8e0210 */
[----:B--2---:R-:W-:-:S06]  /*0260*/  IMAD.WIDE R26, R3, 0x4, R26 ;  /* 0x00000004031a7825 */ /* 0x004fcc00078e021a */
[----:B------:R-:W2:Y:S01]  /*0270*/  LDG.E R26, desc[UR36][R26.64] ;  /* 0x000000241a1a7981 */ /* 0x000ea2000c1e1900 */
[----:B------:R-:W-:Y:S01]  /*0280*/  BSSY B6, `(.L_x_6) ;  /* 0x0000013000067945 */ /* 0x000fe20003800000 */
[----:B--2---:R-:W-:-:S13]  /*0290*/  ISETP.GE.AND P0, PT, R26, UR41, PT ;  /* 0x000000291a007c0c */ /* 0x004fda000bf06270 */
[----:B------:R-:W-:Y:S05]  /*02a0*/  @!P0 BRA `(.L_x_7) ;  /* 0x0000000000408947 */ /* 0x000fea0003800000 */
[----:B------:R-:W-:Y:S01]  /*02b0*/  MOV R2, 0x50 ;  /* 0x0000005000027802 */ /* 0x000fe20000000f00 */
[----:B------:R-:W-:Y:S01]  /*02c0*/  ULDC.64 UR4, c[0x4][0x48] ;  /* 0x0100120000047ab9 */ /* 0x000fe20000000a00 */
[----:B------:R-:W-:Y:S01]  /*02d0*/  ULDC.64 UR6, c[0x4][0x28] ;  /* 0x01000a0000067ab9 */ /* 0x000fe20000000a00 */
[----:B------:R-:W-:Y:S02]  /*02e0*/  IMAD.U32 R4, RZ, RZ, UR4 ;  /* 0x00000004ff047e24 */ /* 0x000fe4000f8e00ff */
[----:B------:R-:W-:Y:S01]  /*02f0*/  IMAD.U32 R5, RZ, RZ, UR5 ;  /* 0x00000005ff057e24 */ /* 0x000fe2000f8e00ff */
[----:B------:R-:W0:Y:S01]  /*0300*/  LDC.64 R2, c[0x4][R2] ;  /* 0x0100000002027b82 */ /* 0x000e220000000a00 */
[----:B------:R-:W-:Y:S01]  /*0310*/  ULDC.64 UR4, c[0x4][0x38] ;  /* 0x01000e0000047ab9 */ /* 0x000fe20000000a00 */
[----:B------:R-:W-:Y:S02]  /*0320*/  IMAD.U32 R10, RZ, RZ, UR6 ;  /* 0x00000006ff0a7e24 */ /* 0x000fe4000f8e00ff */
[----:B------:R-:W-:-:S02]  /*0330*/  IMAD.U32 R6, RZ, RZ, UR4 ;  /* 0x00000004ff067e24 */ /* 0x000fc4000f8e00ff */
[----:B------:R-:W-:Y:S02]  /*0340*/  IMAD.U32 R7, RZ, RZ, UR5 ;  /* 0x00000005ff077e24 */ /* 0x000fe4000f8e00ff */
[----:B------:R-:W-:Y:S02]  /*0350*/  IMAD.U32 R11, RZ, RZ, UR7 ;  /* 0x00000007ff0b7e24 */ /* 0x000fe4000f8e00ff */
[----:B------:R-:W-:Y:S02]  /*0360*/  IMAD.MOV.U32 R8, RZ, RZ, 0x18a ;  /* 0x0000018aff087424 */ /* 0x000fe400078e00ff */
[----:B------:R-:W-:Y:S02]  /*0370*/  IMAD.MOV.U32 R12, RZ, RZ, 0x1 ;  /* 0x00000001ff0c7424 */ /* 0x000fe400078e00ff */
[----:B------:R-:W-:-:S07]  /*0380*/  IMAD.MOV.U32 R13, RZ, RZ, RZ ;  /* 0x000000ffff0d7224 */ /* 0x000fce00078e00ff */
[----:B------:R-:W-:-:S07]  /*0390*/  LEPC R20, `(.L_x_7) ;  /* 0x000000001014794e */ /* 0x000fce0000000000 */
[----:B01----:R-:W-:Y:S05]  /*03a0*/  CALL.ABS.NOINC R2 ;  /* 0x0000000002007343 */ /* 0x003fea0003c00000 */
.L_x_7:
[----:B------:R-:W-:Y:S05]  /*03b0*/  BSYNC B6 ;  /* 0x0000000000067941 */ /* 0x000fea0003800000 */
.L_x_6:
[----:B------:R-:W-:-:S04]  /*03c0*/  IADD3 R0, P0, R19, R26, RZ ;  /* 0x0000001a13007210 */ /* 0x000fc80007f1e0ff */
[----:B------:R-:W-:Y:S02]  /*03d0*/  LEA.HI.X.SX32 R3, R26, R22, 0x1, P0 ;  /* 0x000000161a037211 */ /* 0x000fe400000f0eff */
[----:B------:R-:W-:-:S04]  /*03e0*/  LEA R2, P0, R0, UR42, 0x1 ;  /* 0x0000002a00027c11 */ /* 0x000fc8000f8008ff */
[----:B------:R-:W-:-:S05]  /*03f0*/  LEA.HI.X R3, R0, UR43, R3, 0x1, P0 ;  /* 0x0000002b00037c11 */ /* 0x000fca00080f0c03 */
[----:B------:R-:W2:Y:S01]  /*0400*/  LDG.E.U16 R2, desc[UR36][R2.64] ;  /* 0x0000002402027981 */ /* 0x000ea2000c1e1500 */
[----:B------:R-:W0:Y:S01]  /*0410*/  S2UR UR5, SR_CgaCtaId ;  /* 0x00000000000579c3 */ /* 0x000e220000008800 */
[----:B------:R-:W-:Y:S01]  /*0420*/  UMOV UR4, 0x400 ;  /* 0x0000040000047882 */ /* 0x000fe20000000000 */
[----:B------:R-:W-:Y:S01]  /*0430*/  VIADD R0, R25, UR39 ;  /* 0x0000002719007c36 */ /* 0x000fe20008000000 */
[----:B0-----:R-:W-:-:S06]  /*0440*/  ULEA UR4, UR5, UR4, 0x18 ;  /* 0x0000000405047291 */ /* 0x001fcc000f8ec03f */
[----:B------:R-:W-:Y:S02]  /*0450*/  LEA R5, R0, UR4, 0x2 ;  /* 0x0000000400057c11 */ /* 0x000fe4000f8e10ff */
[----:B------:R-:W-:-:S03]  /*0460*/  LEA R7, R25, UR4, 0x2 ;  /* 0x0000000419077c11 */ /* 0x000fc6000f8e10ff */
[----:B------:R3:W-:Y:S01]  /*0470*/  STS [R5], R26 ;  /* 0x0000001a05007388 */ /* 0x0007e20000000800 */
[----:B--2---:R-:W-:-:S05]  /*0480*/  HADD2.F32 R6, -RZ, R2.H0_H0 ;  /* 0x20000002ff067230 */ /* 0x004fca0000004100 */
[----:B------:R-:W-:-:S13]  /*0490*/  FSETP.GEU.FTZ.AND P0, PT, R6, RZ, PT ;  /* 0x000000ff0600720b */ /* 0x000fda0003f1e000 */
[----:B------:R-:W0:Y:S02]  /*04a0*/  @P0 MUFU.RCP R4, R23 ;  /* 0x0000001700040308 */ /* 0x000e240000001000 */
[----:B0-----:R-:W-:Y:S01]  /*04b0*/  @P0 FMUL.FTZ R4, R6, R4 ;  /* 0x0000000406040220 */ /* 0x001fe20000410000 */
[----:B------:R-:W-:-:S05]  /*04c0*/  @!P0 FMUL.FTZ R4, R23, R6 ;  /* 0x0000000617048220 */ /* 0x000fca0000410000 */
[----:B------:R3:W-:Y:S02]  /*04d0*/  STS [R7], R4 ;  /* 0x0000000407007388 */ /* 0x0007e40000000800 */
.L_x_5:
[----:B------:R-:W-:Y:S05]  /*04e0*/  BSYNC B7 ;  /* 0x0000000000077941 */ /* 0x000fea0003800000 */
.L_x_4:
[----:B-1----:R-:W-:Y:S02]  /*04f0*/  IMAD.IADD R25, R24, 0x1, R25 ;  /* 0x0000000118197824 */ /* 0x002fe400078e0219 */
[----:B---3--:R-:W-:-:S05]  /*0500*/  IMAD.U32 R5, RZ, RZ, UR39 ;  /* 0x00000027ff057e24 */ /* 0x008fca000f8e00ff */
[----:B------:R-:W-:-:S13]  /*0510*/  ISETP.GE.AND P0, PT, R25, R5, PT ;  /* 0x000000051900720c */ /* 0x000fda0003f06270 */
[----:B------:R-:W-:Y:S05]  /*0520*/  @!P0 BRA `(.L_x_8) ;  /* 0xfffffffc00348947 */ /* 0x000fea000383ffff */
.L_x_3:
[----:B------:R-:W-:Y:S05]  /*0530*/  BSYNC B8 ;  /* 0x0000000000087941 */ /* 0x000fea0003800000 */
.L_x_2:
[----:B------:R-:W1:Y:S01]  /*0540*/  LDC R7, c[0x0][RZ] ;  /* 0x00000000ff077b82 */ /* 0x000e620000000800 */
[----:B------:R-:W-:Y:S02]  /*0550*/  ISETP.GE.AND P1, PT, R18, R5, PT ;  /* 0x000000051200720c */ /* 0x000fe40003f26270 */
[----:B-1----:R-:W-:-:S13]  /*0560*/  ISETP.GE.U32.AND P0, PT, R7, 0x21, PT ;  /* 0x000000210700780c */ /* 0x002fda0003f06070 */
[----:B------:R-:W-:Y:S05]  /*0570*/  @P0 WARPSYNC.ALL ;  /* 0x0000000000000948 */ /* 0x000fea0003800000 */
[----:B------:R-:W-:Y:S06]  /*0580*/  @P0 BAR.SYNC.DEFER_BLOCKING 0x0 ;  /* 0x0000000000000b1d */ /* 0x000fec0000010000 */
[----:B------:R-:W-:Y:S05]  /*0590*/  @P1 EXIT ;  /* 0x000000000000194d */ /* 0x000fea0003800000 */
[----:B0-----:R-:W0:Y:S01]  /*05a0*/  S2R R3, SR_CgaCtaId ;  /* 0x0000000000037919 */ /* 0x001e220000008800 */
[----:B------:R-:W1:Y:S01]  /*05b0*/  LDC R11, c[0x0][0x238] ;  /* 0x00008e00ff0b7b82 */ /* 0x000e620000000800 */
[----:B------:R-:W-:-:S04]  /*05c0*/  MOV R0, 0x400 ;  /* 0x0000040000007802 */ /* 0x000fc80000000f00 */
[----:B0-----:R-:W-:-:S07]  /*05d0*/  LEA R9, R3, R0, 0x18 ;  /* 0x0000000003097211 */ /* 0x001fce00078ec0ff */
.L_x_11:
[C---:B-----5:R-:W-:Y:S01]  /*05e0*/  ISETP.GE.AND P0, PT, R18.reuse, R17, PT ;  /* 0x000000111200720c */ /* 0x060fe20003f06270 */
[----:B------:R-:W-:Y:S01]  /*05f0*/  BSSY B0, `(.L_x_9) ;  /* 0x000000e000007945 */ /* 0x000fe20003800000 */
[----:B-1----:R-:W-:-:S13]  /*0600*/  ISETP.LT.AND P1, PT, R18, R11, PT ;  /* 0x0000000b1200720c */ /* 0x002fda0003f21270 */
[----:B0-----:R-:W-:Y:S05]  /*0610*/  @P0 BRA P1, `(.L_x_10) ;  /* 0x00000000002c0947 */ /* 0x001fea0000800000 */
[C---:B------:R-:W-:Y:S02]  /*0620*/  VIADD R0, R18.reuse, UR46 ;  /* 0x0000002e12007c36 */ /* 0x040fe40008000000 */
[--C-:B------:R-:W-:Y:S02]  /*0630*/  IMAD R4, R18, 0x4, R9.reuse ;  /* 0x0000000412047824 */ /* 0x100fe400078e0209 */
[----:B------:R-:W-:-:S04]  /*0640*/  IMAD R0, R0, 0x4, R9 ;  /* 0x0000000400007824 */ /* 0x000fc800078e0209 */
[----:B------:R-:W0:Y:S04]  /*0650*/  LDS R4, [R4] ;  /* 0x0000000004047984 */ /* 0x000e280000000800 */
[----:B------:R-:W1:Y:S01]  /*0660*/  LDS R0, [R0] ;  /* 0x0000000000007984 */ /* 0x000e620000000800 */
[----:B0-----:R-:W-:Y:S02]  /*0670*/  F2FP.F16.F32.PACK_AB R5, RZ, R4 ;  /* 0x00000004ff05723e */ /* 0x001fe400000000ff */
[----:B-1----:R-:W-:-:S04]  /*0680*/  IADD3 R3, P0, R19, R0, RZ ;  /* 0x0000000013037210 */ /* 0x002fc80007f1e0ff */
[----:B------:R-:W-:Y:S02]  /*0690*/  LEA.HI.X.SX32 R6, R0, R22, 0x1, P0 ;  /* 0x0000001600067211 */ /* 0x000fe400000f0eff */
[----:B------:R-:W-:-:S04]  /*06a0*/  LEA R2, P0, R3, UR44, 0x1 ;  /* 0x0000002c03027c11 */ /* 0x000fc8000f8008ff */
[----:B------:R-:W-:-:S05]  /*06b0*/  LEA.HI.X R3, R3, UR45, R6, 0x1, P0 ;  /* 0x0000002d03037c11 */ /* 0x000fca00080f0c06 */
[----:B------:R0:W-:Y:S04]  /*06c0*/  STG.E.U16 desc[UR36][R2.64], R5 ;  /* 0x0000000502007986 */ /* 0x0001e8000c101524 */
.L_x_10:
[----:B------:R-:W-:Y:S05]  /*06d0*/  BSYNC B0 ;  /* 0x0000000000007941 */ /* 0x000fea0003800000 */
.L_x_9:
[----:B------:R-:W-:-:S05]  /*06e0*/  IMAD.IADD R18, R7, 0x1, R18 ;  /* 0x0000000107127824 */ /* 0x000fca00078e0212 */
[----:B------:R-:W-:-:S13]  /*06f0*/  ISETP.GE.AND P0, PT, R18, UR46, PT ;  /* 0x0000002e12007c0c */ /* 0x000fda000bf06270 */
[----:B------:R-:W-:Y:S05]  /*0700*/  @!P0 BRA `(.L_x_11) ;  /* 0xfffffffc00b48947 */ /* 0x000fea000383ffff */
[----:B------:R-:W-:Y:S05]  /*0710*/  EXIT ;  /* 0x000000000000794d */ /* 0x000fea0003800000 */
.L_x_12:
        /* <DEDUP_REMOVED lines=14> */
.L_x_132:


//--------------------- .text._ZN17fastertransformer27batchApplyRepetitionPenaltyI6__halfLNS_21RepetitionPenaltyTypeE0EEEvPT_PKfPKiiiS8_ii --------------------------
	.section	.text._ZN17fastertransformer27batchApplyRepetitionPenaltyI6__halfLNS_21RepetitionPenaltyTypeE0EEEvPT_PKfPKiiiS8_ii,"ax",@progbits
	.align	128
        .global         _ZN17fastertransformer27batchApplyRepetitionPenaltyI6__halfLNS_21RepetitionPenaltyTypeE0EEEvPT_PKfPKiiiS8_ii
        .type           _ZN17fastertransformer27batchApplyRepetitionPenaltyI6__halfLNS_21RepetitionPenaltyTypeE0EEEvPT_PKfPKiiiS8_ii,@function
        .size           _ZN17fastertransformer27batchApplyRepetitionPenaltyI6__halfLNS_21RepetitionPenaltyTypeE0EEEvPT_PKfPKiiiS8_ii,(.L_x_133 - _ZN17fastertransformer27batchApplyRepetitionPenaltyI6__halfLNS_21RepetitionPenaltyTypeE0EEEvPT_PKfPKiiiS8_ii)
        .other          _ZN17fastertransformer27batchApplyRepetitionPenaltyI6__halfLNS_21RepetitionPenaltyTypeE0EEEvPT_PKfPKiiiS8_ii,@"STO_CUDA_ENTRY STV_DEFAULT"
_ZN17fastertransformer27batchApplyRepetitionPenaltyI6__halfLNS_21RepetitionPenaltyTypeE0EEEvPT_PKfPKiiiS8_ii:
.text._ZN17fastertransformer27batchApplyRepetitionPenaltyI6__halfLNS_21RepetitionPenaltyTypeE0EEEvPT_PKfPKiiiS8_ii:
        /* <DEDUP_REMOVED lines=32> */
.L_x_19:
        /* <DEDUP_REMOVED lines=27> */
.L_x_18:
[----:B------:R-:W-:Y:S05]  /*03b0*/  BSYNC B6 ;  /* 0x0000000000067941 */ /* 0x000fea0003800000 */
.L_x_17:
        /* <DEDUP_REMOVED lines=13> */
[----:B------:R-:W-:-:S05]  /*0490*/  FADD.FTZ R4, -R23, R4 ;  /* 0x0000000417047221 */ /* 0x000fca0000010100 */
[----:B------:R3:W-:Y:S02]  /*04a0*/  STS [R7], R4 ;  /* 0x0000000407007388 */ /* 0x0007e40000000800 */
.L_x_16:
[----:B------:R-:W-:Y:S05]  /*04b0*/  BSYNC B7 ;  /* 0x0000000000077941 */ /* 0x000fea0003800000 */
.L_x_15:
[----:B-1----:R-:W-:Y:S02]  /*04c0*/  IMAD.IADD R25, R24, 0x1, R25 ;  /* 0x0000000118197824 */ /* 0x002fe400078e0219 */
[----:B---3--:R-:W-:-:S05]  /*04d0*/  IMAD.U32 R5, RZ, RZ, UR39 ;  /* 0x00000027ff057e24 */ /* 0x008fca000f8e00ff */
[----:B------:R-:W-:-:S13]  /*04e0*/  ISETP.GE.AND P0, PT, R25, R5, PT ;  /* 0x000000051900720c */ /* 0x000fda0003f06270 */
[----:B------:R-:W-:Y:S05]  /*04f0*/  @!P0 BRA `(.L_x_19) ;  /* 0xfffffffc00408947 */ /* 0x000fea000383ffff */
.L_x_14:
[----:B------:R-:W-:Y:S05]  /*0500*/  BSYNC B8 ;  /* 0x0000000000087941 */ /* 0x000fea0003800000 */
.L_x_13:
        /* <DEDUP_REMOVED lines=10> */
.L_x_22:
        /* <DEDUP_REMOVED lines=15> */
.L_x_21:
[----:B------:R-:W-:Y:S05]  /*06a0*/  BSYNC B0 ;  /* 0x0000000000007941 */ /* 0x000fea0003800000 */
.L_x_20:
[----:B------:R-:W-:-:S05]  /*06b0*/  IMAD.IADD R18, R7, 0x1, R18 ;  /* 0x0000000107127824 */ /* 0x000fca00078e0212 */
[----:B------:R-:W-:-:S13]  /*06c0*/  ISETP.GE.AND P0, PT, R18, UR46, PT ;  /* 0x0000002e12007c0c */ /* 0x000fda000bf06270 */
[----:B------:R-:W-:Y:S05]  /*06d0*/  @!P0 BRA `(.L_x_22) ;  /* 0xfffffffc00b48947 */ /* 0x000fea000383ffff */
[----:B------:R-:W-:Y:S05]  /*06e0*/  EXIT ;  /* 0x000000000000794d */ /* 0x000fea0003800000 */
.L_x_23:
        /* <DEDUP_REMOVED lines=9> */
.L_x_133:


//--------------------- .text._ZN17fastertransformer27batchApplyRepetitionPenaltyIfLNS_21RepetitionPenaltyTypeE1EEEvPT_PKfPKiiiS7_ii --------------------------
	.section	.text._ZN17fastertransformer27batchApplyRepetitionPenaltyIfLNS_21RepetitionPenaltyTypeE1EEEvPT_PKfPKiiiS7_ii,"ax",@progbits
	.align	128
        .global         _ZN17fastertransformer27batchApplyRepetitionPenaltyIfLNS_21RepetitionPenaltyTypeE1EEEvPT_PKfPKiiiS7_ii
        .type           _ZN17fastertransformer27batchApplyRepetitionPenaltyIfLNS_21RepetitionPenaltyTypeE1EEEvPT_PKfPKiiiS7_ii,@function
        .size           _ZN17fastertransformer27batchApplyRepetitionPenaltyIfLNS_21RepetitionPenaltyTypeE1EEEvPT_PKfPKiiiS7_ii,(.L_x_134 - _ZN17fastertransformer27batchApplyRepetitionPenaltyIfLNS_21RepetitionPenaltyTypeE1EEEvPT_PKfPKiiiS7_ii)
        .other          _ZN17fastertransformer27batchApplyRepetitionPenaltyIfLNS_21RepetitionPenaltyTypeE1EEEvPT_PKfPKiiiS7_ii,@"STO_CUDA_ENTRY STV_DEFAULT"
_ZN17fastertransformer27batchApplyRepetitionPenaltyIfLNS_21RepetitionPenaltyTypeE1EEEvPT_PKfPKiiiS7_ii:
.text._ZN17fastertransformer27batchApplyRepetitionPenaltyIfLNS_21RepetitionPenaltyTypeE1EEEvPT_PKfPKiiiS7_ii:
        /* <DEDUP_REMOVED lines=32> */
.L_x_30:
        /* <DEDUP_REMOVED lines=27> */
.L_x_29:
[----:B------:R-:W-:Y:S05]  /*03b0*/  BSYNC B6 ;  /* 0x0000000000067941 */ /* 0x000fea0003800000 */
.L_x_28:
[----:B------:R-:W-:-:S04]  /*03c0*/  IADD3 R0, P0, R19, R26, RZ ;  /* 0x0000001a13007210 */ /* 0x000fc80007f1e0ff */
[----:B------:R-:W-:Y:S02]  /*03d0*/  LEA.HI.X.SX32 R3, R26, R22, 0x1, P0 ;  /* 0x000000161a037211 */ /* 0x000fe400000f0eff */
[----:B------:R-:W-:-:S04]  /*03e0*/  LEA R2, P0, R0, UR42, 0x2 ;  /* 0x0000002a00027c11 */ /* 0x000fc8000f8010ff */
[----:B------:R-:W-:-:S05]  /*03f0*/  LEA.HI.X R3, R0, UR43, R3, 0x2, P0 ;  /* 0x0000002b00037c11 */ /* 0x000fca00080f1403 */
[----:B------:R-:W2:Y:S01]  /*0400*/  LDG.E R2, desc[UR36][R2.64] ;  /* 0x0000002402027981 */ /* 0x000ea2000c1e1900 */
[----:B------:R-:W0:Y:S01]  /*0410*/  S2UR UR5, SR_CgaCtaId ;  /* 0x00000000000579c3 */ /* 0x000e220000008800 */
[----:B------:R-:W-:Y:S01]  /*0420*/  UMOV UR4, 0x400 ;  /* 0x0000040000047882 */ /* 0x000fe20000000000 */
[----:B------:R-:W-:Y:S01]  /*0430*/  VIADD R0, R25, UR39 ;  /* 0x0000002719007c36 */ /* 0x000fe20008000000 */
[----:B0-----:R-:W-:-:S06]  /*0440*/  ULEA UR4, UR5, UR4, 0x18 ;  /* 0x0000000405047291 */ /* 0x001fcc000f8ec03f */
[----:B------:R-:W-:Y:S02]  /*0450*/  LEA R5, R0, UR4, 0x2 ;  /* 0x0000000400057c11 */ /* 0x000fe4000f8e10ff */
[----:B------:R-:W-:-:S03]  /*0460*/  LEA R7, R25, UR4, 0x2 ;  /* 0x0000000419077c11 */ /* 0x000fc6000f8e10ff */
[----:B------:R3:W-:Y:S01]  /*0470*/  STS [R5], R26 ;  /* 0x0000001a05007388 */ /* 0x0007e20000000800 */
[----:B--2---:R-:W-:-:S13]  /*0480*/  FSETP.GEU.FTZ.AND P0, PT, R2, RZ, PT ;  /* 0x000000ff0200720b */ /* 0x004fda0003f1e000 */
[----:B------:R-:W0:Y:S02]  /*0490*/  @P0 MUFU.RCP R4, R23 ;  /* 0x0000001700040308 */ /* 0x000e240000001000 */
[----:B0-----:R-:W-:Y:S01]  /*04a0*/  @P0 FMUL.FTZ R4, R2, R4 ;  /* 0x0000000402040220 */ /* 0x001fe20000410000 */
[----:B------:R-:W-:-:S05]  /*04b0*/  @!P0 FMUL.FTZ R4, R23, R2 ;  /* 0x0000000217048220 */ /* 0x000fca0000410000 */
[----:B------:R3:W-:Y:S02]  /*04c0*/  STS [R7], R4 ;  /* 0x0000000407007388 */ /* 0x0007e40000000800 */
.L_x_27:
[----:B------:R-:W-:Y:S05]  /*04d0*/  BSYNC B7 ;  /* 0x0000000000077941 */ /* 0x000fea0003800000 */
.L_x_26:
[----:B-1----:R-:W-:Y:S02]  /*04e0*/  IMAD.IADD R25, R24, 0x1, R25 ;  /* 0x0000000118197824 */ /* 0x002fe400078e0219 */
[----:B---3--:R-:W-:-:S05]  /*04f0*/  IMAD.U32 R5, RZ, RZ, UR39 ;  /* 0x00000027ff057e24 */ /* 0x008fca000f8e00ff */
[----:B------:R-:W-:-:S13]  /*0500*/  ISETP.GE.AND P0, PT, R25, R5, PT ;  /* 0x000000051900720c */ /* 0x000fda0003f06270 */
[----:B------:R-:W-:Y:S05]  /*0510*/  @!P0 BRA `(.L_x_30) ;  /* 0xfffffffc00388947 */ /* 0x000fea000383ffff */
.L_x_25:
[----:B------:R-:W-:Y:S05]  /*0520*/  BSYNC B8 ;  /* 0x0000000000087941 */ /* 0x000fea0003800000 */
.L_x_24:
        /* <DEDUP_REMOVED lines=8> */
[----:B------:R-:W-:-:S07]  /*05b0*/  MOV R0, 0x400 ;  /* 0x0000040000007802 */ /* 0x000fce0000000f00 */
[----:B------:R-:W2:Y:S01]  /*05c0*/  LDC R13, c[0x0][0x23c] ;  /* 0x00008f00ff0d7b82 */ /* 0x000ea20000000800 */
[----:B0-----:R-:W-:-:S07]  /*05d0*/  LEA R9, R3, R0, 0x18 ;  /* 0x0000000003097211 */ /* 0x001fce00078ec0ff */
.L_x_33:
[C---:B-----5:R-:W-:Y:S01]  /*05e0*/  ISETP.GE.AND P0, PT, R18.reuse, R17, PT ;  /* 0x000000111200720c */ /* 0x060fe20003f06270 */
[----:B------:R-:W-:Y:S01]  /*05f0*/  BSSY B0, `(.L_x_31) ;  /* 0x000000c000007945 */ /* 0x000fe20003800000 */
[----:B-1----:R-:W-:-:S13]  /*0600*/  ISETP.LT.AND P1, PT, R18, R11, PT ;  /* 0x0000000b1200720c */ /* 0x002fda0003f21270 */
[----:B0-----:R-:W-:Y:S05]  /*0610*/  @P0 BRA P1, `(.L_x_32) ;  /* 0x0000000000240947 */ /* 0x001fea0000800000 */
[----:B------:R-:W-:-:S04]  /*0620*/  IMAD R0, R18, 0x4, R9 ;  /* 0x0000000412007824 */ /* 0x000fc800078e0209 */
[----:B--2---:R-:W-:Y:S01]  /*0630*/  IMAD R4, R13, 0x4, R0 ;  /* 0x000000040d047824 */ /* 0x004fe200078e0200 */
[----:B------:R-:W-:Y:S05]  /*0640*/  LDS R5, [R0] ;  /* 0x0000000000057984 */ /* 0x000fea0000000800 */
[----:B------:R-:W0:Y:S02]  /*0650*/  LDS R4, [R4] ;  /* 0x0000000004047984 */ /* 0x000e240000000800 */
[----:B0-----:R-:W-:-:S04]  /*0660*/  IADD3 R3, P0, R19, R4, RZ ;  /* 0x0000000413037210 */ /* 0x001fc80007f1e0ff */
[----:B------:R-:W-:Y:S02]  /*0670*/  LEA.HI.X.SX32 R6, R4, R22, 0x1, P0 ;  /* 0x0000001604067211 */ /* 0x000fe400000f0eff */
[----:B------:R-:W-:-:S04]  /*0680*/  LEA R2, P0, R3, UR44, 0x2 ;  /* 0x0000002c03027c11 */ /* 0x000fc8000f8010ff */
[----:B------:R-:W-:-:S05]  /*0690*/  LEA.HI.X R3, R3, UR45, R6, 0x2, P0 ;  /* 0x0000002d03037c11 */ /* 0x000fca00080f1406 */
[----:B------:R0:W-:Y:S04]  /*06a0*/  STG.E desc[UR36][R2.64], R5 ;  /* 0x0000000502007986 */ /* 0x0001e8000c101924 */
.L_x_32:
[----:B------:R-:W-:Y:S05]  /*06b0*/  BSYNC B0 ;  /* 0x0000000000007941 */ /* 0x000fea0003800000 */
.L_x_31:
[----:B------:R-:W-:-:S05]  /*06c0*/  IMAD.IADD R18, R7, 0x1, R18 ;  /* 0x0000000107127824 */ /* 0x000fca00078e0212 */
[----:B------:R-:W-:-:S13]  /*06d0*/  ISETP.GE.AND P0, PT, R18, UR46, PT ;  /* 0x0000002e12007c0c */ /* 0x000fda000bf06270 */
[----:B------:R-:W-:Y:S05]  /*06e0*/  @!P0 BRA `(.L_x_33) ;  /* 0xfffffffc00bc8947 */ /* 0x000fea000383ffff */
[----:B------:R-:W-:Y:S05]  /*06f0*/  EXIT ;  /* 0x000000000000794d */ /* 0x000fea0003800000 */
.L_x_34:
        /* <DEDUP_REMOVED lines=16> */
.L_x_134:


//--------------------- .text._ZN17fastertransformer27batchApplyRepetitionPenaltyIfLNS_21RepetitionPenaltyTypeE0EEEvPT_PKfPKiiiS7_ii --------------------------
	.section	.text._ZN17fastertransformer27batchApplyRepetitionPenaltyIfLNS_21RepetitionPenaltyTypeE0EEEvPT_PKfPKiiiS7_ii,"ax",@progbits
	.align	128
        .global         _ZN17fastertransformer27batchApplyRepetitionPenaltyIfLNS_21RepetitionPenaltyTypeE0EEEvPT_PKfPKiiiS7_ii
        .type           _ZN17fastertransformer27batchApplyRepetitionPenaltyIfLNS_21RepetitionPenaltyTypeE0EEEvPT_PKfPKiiiS7_ii,@function
        .size           _ZN17fastertransformer27batchApplyRepetitionPenaltyIfLNS_21RepetitionPenaltyTypeE0EEEvPT_PKfPKiiiS7_ii,(.L_x_135 - _ZN17fastertransformer27batchApplyRepetitionPenaltyIfLNS_21RepetitionPenaltyTypeE0EEEvPT_PKfPKiiiS7_ii)
        .other          _ZN17fastertransformer27batchApplyRepetitionPenaltyIfLNS_21RepetitionPenaltyTypeE0EEEvPT_PKfPKiiiS7_ii,@"STO_CUDA_ENTRY STV_DEFAULT"
_ZN17fastertransformer27batchApplyRepetitionPenaltyIfLNS_21RepetitionPenaltyTypeE0EEEvPT_PKfPKiiiS7_ii:
.text._ZN17fastertransformer27batchApplyRepetitionPenaltyIfLNS_21RepetitionPenaltyTypeE0EEEvPT_PKfPKiiiS7_ii:
        /* <DEDUP_REMOVED lines=32> */
.L_x_41:
        /* <DEDUP_REMOVED lines=27> */
.L_x_40:
[----:B------:R-:W-:Y:S05]  /*03b0*/  BSYNC B6 ;  /* 0x0000000000067941 */ /* 0x000fea0003800000 */
.L_x_39:
        /* <DEDUP_REMOVED lines=12> */
[----:B--2---:R-:W-:-:S05]  /*0480*/  FADD.FTZ R0, -R23, R2 ;  /* 0x0000000217007221 */ /* 0x004fca0000010100 */
[----:B------:R3:W-:Y:S02]  /*0490*/  STS [R7], R0 ;  /* 0x0000000007007388 */ /* 0x0007e40000000800 */
.L_x_38:
[----:B------:R-:W-:Y:S05]  /*04a0*/  BSYNC B7 ;  /* 0x0000000000077941 */ /* 0x000fea0003800000 */
.L_x_37:
[----:B-1----:R-:W-:Y:S02]  /*04b0*/  IMAD.IADD R25, R24, 0x1, R25 ;  /* 0x0000000118197824 */ /* 0x002fe400078e0219 */
[----:B---3--:R-:W-:-:S05]  /*04c0*/  IMAD.U32 R5, RZ, RZ, UR39 ;  /* 0x00000027ff057e24 */ /* 0x008fca000f8e00ff */
[----:B------:R-:W-:-:S13]  /*04d0*/  ISETP.GE.AND P0, PT, R25, R5, PT ;  /* 0x000000051900720c */ /* 0x000fda0003f06270 */
[----:B------:R-:W-:Y:S05]  /*04e0*/  @!P0 BRA `(.L_x_41) ;  /* 0xfffffffc00448947 */ /* 0x000fea000383ffff */
.L_x_36:
[----:B------:R-:W-:Y:S05]  /*04f0*/  BSYNC B8 ;  /* 0x0000000000087941 */ /* 0x000fea0003800000 */
.L_x_35:
        /* <DEDUP_REMOVED lines=11> */
.L_x_44:
        /* <DEDUP_REMOVED lines=13> */
.L_x_43:
[----:B------:R-:W-:Y:S05]  /*0680*/  BSYNC B0 ;  /* 0x0000000000007941 */ /* 0x000fea0003800000 */
.L_x_42:
[----:B------:R-:W-:-:S05]  /*0690*/  IMAD.IADD R18, R7, 0x1, R18 ;  /* 0x0000000107127824 */ /* 0x000fca00078e0212 */
[----:B------:R-:W-:-:S13]  /*06a0*/  ISETP.GE.AND P0, PT, R18, UR46, PT ;  /* 0x0000002e12007c0c */ /* 0x000fda000bf06270 */
[----:B------:R-:W-:Y:S05]  /*06b0*/  @!P0 BRA `(.L_x_44) ;  /* 0xfffffffc00bc8947 */ /* 0x000fea000383ffff */
[----:B------:R-:W-:Y:S05]  /*06c0*/  EXIT ;  /* 0x000000000000794d */ /* 0x000fea0003800000 */
.L_x_45:
        /* <DEDUP_REMOVED lines=11> */
.L_x_135:


//--------------------- .text._ZN17fastertransformer22applyRepetitionPenaltyI6__halfLNS_21RepetitionPenaltyTypeE1EEEvPT_fPKiPiiiiiS6_ii --------------------------
	.section	.text._ZN17fastertransformer22applyRepetitionPenaltyI6__halfLNS_21RepetitionPenaltyTypeE1EEEvPT_fPKiPiiiiiS6_ii,"ax",@progbits
	.align	128
        .global         _ZN17fastertransformer22applyRepetitionPenaltyI6__halfLNS_21RepetitionPenaltyTypeE1EEEvPT_fPKiPiiiiiS6_ii
        .type           _ZN17fastertransformer22applyRepetitionPenaltyI6__halfLNS_21RepetitionPenaltyTypeE1EEEvPT_fPKiPiiiiiS6_ii,@function
        .size           _ZN17fastertransformer22applyRepetitionPenaltyI6__halfLNS_21RepetitionPenaltyTypeE1EEEvPT_fPKiPiiiiiS6_ii,(.L_x_136 - _ZN17fastertransformer22applyRepetitionPenaltyI6__halfLNS_21RepetitionPenaltyTypeE1EEEvPT_fPKiPiiiiiS6_ii)
        .other          _ZN17fastertransformer22applyRepetitionPenaltyI6__halfLNS_21RepetitionPenaltyTypeE1EEEvPT_fPKiPiiiiiS6_ii,@"STO_CUDA_ENTRY STV_DEFAULT"
_ZN17fastertransformer22applyRepetitionPenaltyI6__halfLNS_21RepetitionPenaltyTypeE1EEEvPT_fPKiPiiiiiS6_ii:
.text._ZN17fastertransformer22applyRepetitionPenaltyI6__halfLNS_21RepetitionPenaltyTypeE1EEEvPT_fPKiPiiiiiS6_ii:
[----:B------:R-:W-:Y:S08]  /*0000*/  LDC R1, c[0x0][0x28] ;  /* 0x00000a00ff017b82 */ /* 0x000ff00000000800 */
[----:B------:R-:W0:Y:S01]  /*0010*/  LDC.64 R2, c[0x0][0x240] ;  /* 0x00009000ff027b82 */ /* 0x000e220000000a00 */
[----:B------:R-:W1:Y:S01]  /*0020*/  S2R R12, SR_CTAID.X ;  /* 0x00000000000c7919 */ /* 0x000e620000002500 */
[----:B------:R-:W-:Y:S01]  /*0030*/  ULDC UR4, c[0x0][0x248] ;  /* 0x0000920000047ab9 */ /* 0x000fe20000000800 */
[----:B------:R-:W-:Y:S01]  /*0040*/  ULDC.64 UR6, c[0x0][0x208] ;  /* 0x0000820000067ab9 */ /* 0x000fe20000000a00 */
[----:B------:R-:W-:Y:S01]  /*0050*/  IMAD.U32 R0, RZ, RZ, UR4 ;  /* 0x00000004ff007e24 */ /* 0x000fe2000f8e00ff */
[----:B------:R-:W2:Y:S01]  /*0060*/  S2R R5, SR_TID.X ;  /* 0x0000000000057919 */ /* 0x000ea20000002100 */
[----:B------:R-:W-:Y:S01]  /*0070*/  ULDC UR4, c[0x0][0x24c] ;  /* 0x0000930000047ab9 */ /* 0x000fe20000000800 */
[----:B------:R-:W-:Y:S01]  /*0080*/  ULDC UR14, c[0x0][0x24c] ;  /* 0x00009300000e7ab9 */ /* 0x000fe20000000800 */
[----:B------:R-:W-:Y:S01]  /*0090*/  ULDC UR8, c[0x0][0x248] ;  /* 0x0000920000087ab9 */ /* 0x000fe20000000800 */
[----:B------:R-:W-:Y:S01]  /*00a0*/  ULDC UR10, c[0x0][0x238] ;  /* 0x00008e00000a7ab9 */ /* 0x000fe20000000800 */
[----:B------:R-:W-:Y:S01]  /*00b0*/  ULDC UR9, c[0x0][0x230] ;  /* 0x00008c0000097ab9 */ /* 0x000fe20000000800 */
[----:B------:R-:W-:Y:S01]  /*00c0*/  ULDC UR11, c[0x0][0x218] ;  /* 0x00008600000b7ab9 */ /* 0x000fe20000000800 */
[----:B------:R-:W-:Y:S01]  /*00d0*/  ULDC.64 UR12, c[0x0][0x210] ;  /* 0x00008400000c7ab9 */ /* 0x000fe20000000a00 */
[----:B0-----:R-:W-:-:S04]  /*00e0*/  ISETP.NE.U32.AND P0, PT, R2, RZ, PT ;  /* 0x000000ff0200720c */ /* 0x001fc80003f05070 */
[----:B------:R-:W-:-:S13]  /*00f0*/  ISETP.NE.AND.EX P0, PT, R3, RZ, PT, P0 ;  /* 0x000000ff0300720c */ /* 0x000fda0003f05300 */
[----:B------:R-:W0:Y:S01]  /*0100*/  @P0 LDC.64 R2, c[0x0][0x240] ;  /* 0x00009000ff020b82 */ /* 0x000e220000000a00 */
[----:B------:R-:W-:Y:S01]  /*0110*/  IMAD.U32 R16, RZ, RZ, UR4 ;  /* 0x00000004ff107e24 */ /* 0x000fe2000f8e00ff */
[----:B------:R-:W-:Y:S01]  /*0120*/  ULDC UR4, c[0x0][0x23c] ;  /* 0x00008f0000047ab9 */ /* 0x000fe20000000800 */
[----:B------:R-:W-:Y:S01]  /*0130*/  BSSY B0, `(.L_x_46) ;  /* 0x0000029000007945 */ /* 0x000fe20003800000 */
[C---:B-1----:R-:W-:Y:S02]  /*0140*/  IMAD R4, R12.reuse, UR4, RZ ;  /* 0x000000040c047c24 */ /* 0x042fe4000f8e02ff */
[----:B0-----:R-:W-:-:S05]  /*0150*/  @P0 IMAD.WIDE.U32 R2, R12, 0x4, R2 ;  /* 0x000000040c020825 */ /* 0x001fca00078e0002 */
[----:B------:R0:W5:Y:S01]  /*0160*/  @P0 LDG.E R0, desc[UR6][R2.64] ;  /* 0x0000000602000981 */ /* 0x000162000c1e1900 */
[----:B--2---:R-:W-:-:S13]  /*0170*/  ISETP.GE.AND P0, PT, R5, R16, PT ;  /* 0x000000100500720c */ /* 0x004fda0003f06270 */
[----:B0-----:R-:W-:Y:S05]  /*0180*/  @P0 BRA `(.L_x_47) ;  /* 0x00000000008c0947 */ /* 0x001fea0003800000 */
[----:B------:R-:W0:Y:S01]  /*0190*/  LDC R14, c[0x0][RZ] ;  /* 0x00000000ff0e7b82 */ /* 0x000e220000000800 */
[----:B------:R-:W-:-:S07]  /*01a0*/  IMAD.MOV.U32 R9, RZ, RZ, R5 ;  /* 0x000000ffff097224 */ /* 0x000fce00078e0005 */
[----:B------:R-:W1:Y:S02]  /*01b0*/  LDC.64 R2, c[0x0][0x228] ;  /* 0x00008a00ff027b82 */ /* 0x000e640000000a00 */
.L_x_50:
[C---:B-----5:R-:W-:Y:S01]  /*01c0*/  ISETP.GE.AND P0, PT, R9.reuse, R0, PT ;  /* 0x000000000900720c */ /* 0x060fe20003f06270 */
[----:B------:R-:W-:Y:S01]  /*01d0*/  BSSY B1, `(.L_x_48) ;  /* 0x000001b000017945 */ /* 0x000fe20003800000 */
[----:B------:R-:W-:Y:S01]  /*01e0*/  ISETP.LT.AND P1, PT, R9, UR8, PT ;  /* 0x0000000809007c0c */ /* 0x000fe2000bf21270 */
[----:B------:R-:W-:-:S12]  /*01f0*/  IMAD.U32 R16, RZ, RZ, UR14 ;  /* 0x0000000eff107e24 */ /* 0x000fd8000f8e00ff */
[----:B---3--:R-:W-:Y:S05]  /*0200*/  @P0 BRA P1, `(.L_x_49) ;  /* 0x00000000005c0947 */ /* 0x008fea0000800000 */
[----:B------:R-:W-:-:S04]  /*0210*/  IMAD R7, R9, UR9, R12 ;  /* 0x0000000909077c24 */ /* 0x000fc8000f8e020c */
[----:B-1----:R-:W-:-:S05]  /*0220*/  IMAD.WIDE.U32 R6, R7, 0x4, R2 ;  /* 0x0000000407067825 */ /* 0x002fca00078e0002 */
[----:B------:R-:W2:Y:S02]  /*0230*/  LDG.E R13, desc[UR6][R6.64] ;  /* 0x00000006060d7981 */ /* 0x000ea4000c1e1900 */
[----:B--2---:R-:W-:-:S13]  /*0240*/  ISETP.GE.AND P0, PT, R13, UR10, PT ;  /* 0x0000000a0d007c0c */ /* 0x004fda000bf06270 */
[----:B------:R-:W-:Y:S05]  /*0250*/  @P0 BRA `(.L_x_49) ;  /* 0x0000000000480947 */ /* 0x000fea0003800000 */
[----:B------:R-:W-:-:S04]  /*0260*/  IADD3 R7, P0, R4, R13, RZ ;  /* 0x0000000d04077210 */ /* 0x000fc80007f1e0ff */
[----:B------:R-:W-:Y:S02]  /*0270*/  LEA.HI.X.SX32 R8, R13, RZ, 0x1, P0 ;  /* 0x000000ff0d087211 */ /* 0x000fe400000f0eff */
[----:B------:R-:W-:-:S04]  /*0280*/  LEA R6, P0, R7, UR12, 0x1 ;  /* 0x0000000c07067c11 */ /* 0x000fc8000f8008ff */
[----:B------:R-:W-:-:S05]  /*0290*/  LEA.HI.X R7, R7, UR13, R8, 0x1, P0 ;  /* 0x0000000d07077c11 */ /* 0x000fca00080f0c08 */
[----:B------:R-:W2:Y:S01]  /*02a0*/  LDG.E.U16 R6, desc[UR6][R6.64] ;  /* 0x0000000606067981 */ /* 0x000ea2000c1e1500 */
[----:B------:R-:W1:Y:S01]  /*02b0*/  S2UR UR5, SR_CgaCtaId ;  /* 0x00000000000579c3 */ /* 0x000e620000008800 */
[----:B------:R-:W-:Y:S01]  /*02c0*/  UMOV UR4, 0x400 ;  /* 0x0000040000047882 */ /* 0x000fe20000000000 */
[----:B------:R-:W-:Y:S01]  /*02d0*/  VIADD R8, R9, UR14 ;  /* 0x0000000e09087c36 */ /* 0x000fe20008000000 */
[----:B-1----:R-:W-:-:S06]  /*02e0*/  ULEA UR4, UR5, UR4, 0x18 ;  /* 0x0000000405047291 */ /* 0x002fcc000f8ec03f */
[----:B------:R-:W-:Y:S02]  /*02f0*/  LEA R8, R8, UR4, 0x2 ;  /* 0x0000000408087c11 */ /* 0x000fe4000f8e10ff */
[----:B------:R-:W-:-:S03]  /*0300*/  LEA R11, R9, UR4, 0x2 ;  /* 0x00000004090b7c11 */ /* 0x000fc6000f8e10ff */
[----:B------:R3:W-:Y:S01]  /*0310*/  STS [R8], R13 ;  /* 0x0000000d08007388 */ /* 0x0007e20000000800 */
[----:B--2---:R-:W-:-:S05]  /*0320*/  HADD2.F32 R15, -RZ, R6.H0_H0 ;  /* 0x20000006ff0f7230 */ /* 0x004fca0000004100 */
[----:B------:R-:W-:-:S13]  /*0330*/  FSETP.GEU.FTZ.AND P0, PT, R15, RZ, PT ;  /* 0x000000ff0f00720b */ /* 0x000fda0003f1e000 */
[----:B------:R-:W1:Y:S02]  /*0340*/  @P0 MUFU.RCP R10, UR11 ;  /* 0x0000000b000a0d08 */ /* 0x000e640008001000 */
[C---:B-1----:R-:W-:Y:S01]  /*0350*/  @P0 FMUL.FTZ R10, R15.reuse, R10 ;  /* 0x0000000a0f0a0220 */ /* 0x042fe20000410000 */
[----:B------:R-:W-:-:S05]  /*0360*/  @!P0 FMUL.FTZ R10, R15, UR11 ;  /* 0x0000000b0f0a8c20 */ /* 0x000fca0008410000 */
[----:B------:R3:W-:Y:S02]  /*0370*/  STS [R11], R10 ;  /* 0x0000000a0b007388 */ /* 0x0007e40000000800 */
.L_x_49:
[----:B------:R-:W-:Y:S05]  /*0380*/  BSYNC B1 ;  /* 0x0000000000017941 */ /* 0x000fea0003800000 */
.L_x_48:
[----:B0-----:R-:W-:-:S05]  /*0390*/  IMAD.IADD R9, R14, 0x1, R9 ;  /* 0x000000010e097824 */ /* 0x001fca00078e0209 */
[----:B------:R-:W-:-:S13]  /*03a0*/  ISETP.GE.AND P0, PT, R9, R16, PT ;  /* 0x000000100900720c */ /* 0x000fda0003f06270 */
[----:B------:R-:W-:Y:S05]  /*03b0*/  @!P0 BRA `(.L_x_50) ;  /* 0xfffffffc00808947 */ /* 0x000fea000383ffff */
.L_x_47:
[----:B------:R-:W-:Y:S05]  /*03c0*/  BSYNC B0 ;  /* 0x0000000000007941 */ /* 0x000fea0003800000 */
.L_x_46:
[----:B---3--:R-:W0:Y:S01]  /*03d0*/  LDC R8, c[0x0][RZ] ;  /* 0x00000000ff087b82 */ /* 0x008e220000000800 */
[----:B------:R-:W-:Y:S02]  /*03e0*/  ISETP.GE.AND P1, PT, R5, R16, PT ;  /* 0x000000100500720c */ /* 0x000fe40003f26270 */
[----:B0-----:R-:W-:-:S13]  /*03f0*/  ISETP.GE.U32.AND P0, PT, R8, 0x21, PT ;  /* 0x000000210800780c */ /* 0x001fda0003f06070 */
[----:B------:R-:W-:Y:S06]  /*0400*/  @P0 BAR.SYNC.DEFER_BLOCKING 0x0 ;  /* 0x0000000000000b1d */ /* 0x000fec0000010000 */
[----:B------:R-:W-:Y:S05]  /*0410*/  @P1 EXIT ;  /* 0x000000000000194d */ /* 0x000fea0003800000 */
[----:B------:R-:W0:Y:S01]  /*0420*/  S2UR UR5, SR_CgaCtaId ;  /* 0x00000000000579c3 */ /* 0x000e220000008800 */
[----:B------:R-:W-:Y:S01]  /*0430*/  UMOV UR4, 0x400 ;  /* 0x0000040000047882 */ /* 0x000fe20000000000 */
[----:B------:R-:W-:Y:S01]  /*0440*/  ULDC UR9, c[0x0][0x24c] ;  /* 0x0000930000097ab9 */ /* 0x000fe20000000800 */
[----:B------:R-:W-:Y:S01]  /*0450*/  ULDC UR8, c[0x0][0x238] ;  /* 0x00008e0000087ab9 */ /* 0x000fe20000000800 */
[----:B------:R-:W-:Y:S01]  /*0460*/  ULDC.64 UR10, c[0x0][0x210] ;  /* 0x00008400000a7ab9 */ /* 0x000fe20000000a00 */
[----:B0-----:R-:W-:-:S03]  /*0470*/  ULEA UR4, UR5, UR4, 0x18 ;  /* 0x0000000405047291 */ /* 0x001fc6000f8ec03f */
[----:B------:R-:W-:-:S09]  /*0480*/  ULDC UR5, c[0x0][0x248] ;  /* 0x0000920000057ab9 */ /* 0x000fd20000000800 */
.L_x_53:
[C---:B-----5:R-:W-:Y:S01]  /*0490*/  ISETP.GE.AND P0, PT, R5.reuse, R0, PT ;  /* 0x000000000500720c */ /* 0x060fe20003f06270 */
[----:B------:R-:W-:Y:S01]  /*04a0*/  BSSY B0, `(.L_x_51) ;  /* 0x0000010000007945 */ /* 0x000fe20003800000 */
[----:B------:R-:W-:-:S13]  /*04b0*/  ISETP.LT.AND P1, PT, R5, UR5, PT ;  /* 0x0000000505007c0c */ /* 0x000fda000bf21270 */
[----:B0-----:R-:W-:Y:S05]  /*04c0*/  @P0 BRA P1, `(.L_x_52) ;  /* 0x0000000000340947 */ /* 0x001fea0000800000 */
[----:B-1----:R-:W-:-:S05]  /*04d0*/  VIADD R2, R5, UR9 ;  /* 0x0000000905027c36 */ /* 0x002fca0008000000 */
[----:B------:R-:W-:-:S05]  /*04e0*/  LEA R2, R2, UR4, 0x2 ;  /* 0x0000000402027c11 */ /* 0x000fca000f8e10ff */
[----:B------:R-:W0:Y:S02]  /*04f0*/  LDS R7, [R2] ;  /* 0x0000000002077984 */ /* 0x000e240000000800 */
[----:B0-----:R-:W-:-:S13]  /*0500*/  ISETP.GE.AND P0, PT, R7, UR8, PT ;  /* 0x0000000807007c0c */ /* 0x001fda000bf06270 */
[----:B------:R-:W-:Y:S05]  /*0510*/  @P0 BRA `(.L_x_52) ;  /* 0x0000000000200947 */ /* 0x000fea0003800000 */
[----:B------:R-:W-:Y:S02]  /*0520*/  LEA R6, R5, UR4, 0x2 ;  /* 0x0000000405067c11 */ /* 0x000fe4000f8e10ff */
[----:B------:R-:W-:-:S04]  /*0530*/  IADD3 R3, P0, R4, R7, RZ ;  /* 0x0000000704037210 */ /* 0x000fc80007f1e0ff */
[----:B------:R-:W0:Y:S01]  /*0540*/  LDS R6, [R6] ;  /* 0x0000000006067984 */ /* 0x000e220000000800 */
[----:B------:R-:W-:Y:S02]  /*0550*/  LEA.HI.X.SX32 R10, R7, RZ, 0x1, P0 ;  /* 0x000000ff070a7211 */ /* 0x000fe400000f0eff */
[----:B------:R-:W-:-:S04]  /*0560*/  LEA R2, P0, R3, UR10, 0x1 ;  /* 0x0000000a03027c11 */ /* 0x000fc8000f8008ff */
[----:B------:R-:W-:Y:S02]  /*0570*/  LEA.HI.X R3, R3, UR11, R10, 0x1, P0 ;  /* 0x0000000b03037c11 */ /* 0x000fe400080f0c0a */
[----:B0-----:R-:W-:-:S05]  /*0580*/  F2FP.F16.F32.PACK_AB R7, RZ, R6 ;  /* 0x00000006ff07723e */ /* 0x001fca00000000ff */
[----:B------:R0:W-:Y:S02]  /*0590*/  STG.E.U16 desc[UR6][R2.64], R7 ;  /* 0x0000000702007986 */ /* 0x0001e4000c101506 */
.L_x_52:
[----:B------:R-:W-:Y:S05]  /*05a0*/  BSYNC B0 ;  /* 0x0000000000007941 */ /* 0x000fea0003800000 */
.L_x_51:
[----:B------:R-:W-:-:S05]  /*05b0*/  IMAD.IADD R5, R8, 0x1, R5 ;  /* 0x0000000108057824 */ /* 0x000fca00078e0205 */
[----:B------:R-:W-:-:S13]  /*05c0*/  ISETP.GE.AND P0, PT, R5, UR9, PT ;  /* 0x0000000905007c0c */ /* 0x000fda000bf06270 */
[----:B------:R-:W-:Y:S05]  /*05d0*/  @!P0 BRA `(.L_x_53) ;  /* 0xfffffffc00ac8947 */ /* 0x000fea000383ffff */
[----:B------:R-:W-:Y:S05]  /*05e0*/  EXIT ;  /* 0x000000000000794d */ /* 0x000fea0003800000 */
.L_x_54:
        /* <DEDUP_REMOVED lines=9> */
.L_x_136:


//--------------------- .text._ZN17fastertransformer22applyRepetitionPenaltyI6__halfLNS_21RepetitionPenaltyTypeE0EEEvPT_fPKiPiiiiiS6_ii --------------------------
	.section	.text._ZN17fastertransformer22applyRepetitionPenaltyI6__halfLNS_21RepetitionPenaltyTypeE0EEEvPT_fPKiPiiiiiS6_ii,"ax",@progbits
	.align	128
        .global         _ZN17fastertransformer22applyRepetitionPenaltyI6__halfLNS_21RepetitionPenaltyTypeE0EEEvPT_fPKiPiiiiiS6_ii
        .type           _ZN17fastertransformer22applyRepetitionPenaltyI6__halfLNS_21RepetitionPenaltyTypeE0EEEvPT_fPKiPiiiiiS6_ii,@function
        .size           _ZN17fastertransformer22applyRepetitionPenaltyI6__halfLNS_21RepetitionPenaltyTypeE0EEEvPT_fPKiPiiiiiS6_ii,(.L_x_137 - _ZN17fastertransformer22applyRepetitionPenaltyI6__halfLNS_21RepetitionPenaltyTypeE0EEEvPT_fPKiPiiiiiS6_ii)
        .other          _ZN17fastertransformer22applyRepetitionPenaltyI6__halfLNS_21RepetitionPenaltyTypeE0EEEvPT_fPKiPiiiiiS6_ii,@"STO_CUDA_ENTRY STV_DEFAULT"
_ZN17fastertransformer22applyRepetitionPenaltyI6__halfLNS_21RepetitionPenaltyTypeE0EEEvPT_fPKiPiiiiiS6_ii:
.text._ZN17fastertransformer22applyRepetitionPenaltyI6__halfLNS_21RepetitionPenaltyTypeE0EEEvPT_fPKiPiiiiiS6_ii:
        /* <DEDUP_REMOVED lines=28> */
.L_x_59:
        /* <DEDUP_REMOVED lines=23> */
[----:B------:R-:W-:-:S05]  /*0330*/  FADD.FTZ R10, R10, -UR11 ;  /* 0x8000000b0a0a7e21 */ /* 0x000fca0008010000 */
[----:B------:R3:W-:Y:S02]  /*0340*/  STS [R11], R10 ;  /* 0x0000000a0b007388 */ /* 0x0007e40000000800 */
.L_x_58:
[----:B------:R-:W-:Y:S05]  /*0350*/  BSYNC B1 ;  /* 0x0000000000017941 */ /* 0x000fea0003800000 */
.L_x_57:
[----:B0-----:R-:W-:-:S05]  /*0360*/  IMAD.IADD R9, R14, 0x1, R9 ;  /* 0x000000010e097824 */ /* 0x001fca00078e0209 */
[----:B------:R-:W-:-:S13]  /*0370*/  ISETP.GE.AND P0, PT, R9, R16, PT ;  /* 0x000000100900720c */ /* 0x000fda0003f06270 */
[----:B------:R-:W-:Y:S05]  /*0380*/  @!P0 BRA `(.L_x_59) ;  /* 0xfffffffc008c8947 */ /* 0x000fea000383ffff */
.L_x_56:
[----:B------:R-:W-:Y:S05]  /*0390*/  BSYNC B0 ;  /* 0x0000000000007941 */ /* 0x000fea0003800000 */
.L_x_55:
        /* <DEDUP_REMOVED lines=12> */
.L_x_62:
        /* <DEDUP_REMOVED lines=17> */
.L_x_61:
[----:B------:R-:W-:Y:S05]  /*0570*/  BSYNC B0 ;  /* 0x0000000000007941 */ /* 0x000fea0003800000 */
.L_x_60:
[----:B------:R-:W-:-:S05]  /*0580*/  IMAD.IADD R5, R8, 0x1, R5 ;  /* 0x0000000108057824 */ /* 0x000fca00078e0205 */
[----:B------:R-:W-:-:S13]  /*0590*/  ISETP.GE.AND P0, PT, R5, UR9, PT ;  /* 0x0000000905007c0c */ /* 0x000fda000bf06270 */
[----:B------:R-:W-:Y:S05]  /*05a0*/  @!P0 BRA `(.L_x_62) ;  /* 0xfffffffc00ac8947 */ /* 0x000fea000383ffff */
[----:B------:R-:W-:Y:S05]  /*05b0*/  EXIT ;  /* 0x000000000000794d */ /* 0x000fea0003800000 */
.L_x_63:
        /* <DEDUP_REMOVED lines=12> */
.L_x_137:


//--------------------- .text._ZN17fastertransformer22applyRepetitionPenaltyIfLNS_21RepetitionPenaltyTypeE1EEEvPT_fPKiPiiiiiS5_ii --------------------------
	.section	.text._ZN17fastertransformer22applyRepetitionPenaltyIfLNS_21RepetitionPenaltyTypeE1EEEvPT_fPKiPiiiiiS5_ii,"ax",@progbits
	.align	128
        .global         _ZN17fastertransformer22applyRepetitionPenaltyIfLNS_21RepetitionPenaltyTypeE1EEEvPT_fPKiPiiiiiS5_ii
        .type           _ZN17fastertransformer22applyRepetitionPenaltyIfLNS_21RepetitionPenaltyTypeE1EEEvPT_fPKiPiiiiiS5_ii,@function
        .size           _ZN17fastertransformer22applyRepetitionPenaltyIfLNS_21RepetitionPenaltyTypeE1EEEvPT_fPKiPiiiiiS5_ii,(.L_x_138 - _ZN17fastertransformer22applyRepetitionPenaltyIfLNS_21RepetitionPenaltyTypeE1EEEvPT_fPKiPiiiiiS5_ii)
        .other          _ZN17fastertransformer22applyRepetitionPenaltyIfLNS_21RepetitionPenaltyTypeE1EEEvPT_fPKiPiiiiiS5_ii,@"STO_CUDA_ENTRY STV_DEFAULT"
_ZN17fastertransformer22applyRepetitionPenaltyIfLNS_21RepetitionPenaltyTypeE1EEEvPT_fPKiPiiiiiS5_ii:
.text._ZN17fastertransformer22applyRepetitionPenaltyIfLNS_21RepetitionPenaltyTypeE1EEEvPT_fPKiPiiiiiS5_ii:
        /* <DEDUP_REMOVED lines=28> */
.L_x_68:
        /* <DEDUP_REMOVED lines=13> */
[----:B------:R-:W-:-:S06]  /*0290*/  LEA.HI.X R7, R7, UR13, R8, 0x2, P0 ;  /* 0x0000000d07077c11 */ /* 0x000fcc00080f1408 */
[----:B------:R-:W2:Y:S01]  /*02a0*/  LDG.E R7, desc[UR6][R6.64] ;  /* 0x0000000606077981 */ /* 0x000ea2000c1e1900 */
[----:B------:R-:W1:Y:S01]  /*02b0*/  S2UR UR5, SR_CgaCtaId ;  /* 0x00000000000579c3 */ /* 0x000e620000008800 */
[----:B------:R-:W-:Y:S01]  /*02c0*/  UMOV UR4, 0x400 ;  /* 0x0000040000047882 */ /* 0x000fe20000000000 */
[----:B------:R-:W-:Y:S01]  /*02d0*/  VIADD R8, R9, UR14 ;  /* 0x0000000e09087c36 */ /* 0x000fe20008000000 */
[----:B-1----:R-:W-:-:S06]  /*02e0*/  ULEA UR4, UR5, UR4, 0x18 ;  /* 0x0000000405047291 */ /* 0x002fcc000f8ec03f */
[----:B------:R-:W-:Y:S02]  /*02f0*/  LEA R8, R8, UR4, 0x2 ;  /* 0x0000000408087c11 */ /* 0x000fe4000f8e10ff */
[----:B------:R-:W-:-:S03]  /*0300*/  LEA R11, R9, UR4, 0x2 ;  /* 0x00000004090b7c11 */ /* 0x000fc6000f8e10ff */
[----:B------:R3:W-:Y:S01]  /*0310*/  STS [R8], R13 ;  /* 0x0000000d08007388 */ /* 0x0007e20000000800 */
[----:B--2---:R-:W-:-:S13]  /*0320*/  FSETP.GEU.FTZ.AND P0, PT, R7, RZ, PT ;  /* 0x000000ff0700720b */ /* 0x004fda0003f1e000 */
[----:B------:R-:W1:Y:S02]  /*0330*/  @P0 MUFU.RCP R10, UR11 ;  /* 0x0000000b000a0d08 */ /* 0x000e640008001000 */
[C---:B-1----:R-:W-:Y:S01]  /*0340*/  @P0 FMUL.FTZ R10, R7.reuse, R10 ;  /* 0x0000000a070a0220 */ /* 0x042fe20000410000 */
[----:B------:R-:W-:-:S05]  /*0350*/  @!P0 FMUL.FTZ R10, R7, UR11 ;  /* 0x0000000b070a8c20 */ /* 0x000fca0008410000 */
[----:B------:R3:W-:Y:S02]  /*0360*/  STS [R11], R10 ;  /* 0x0000000a0b007388 */ /* 0x0007e40000000800 */
.L_x_67:
[----:B------:R-:W-:Y:S05]  /*0370*/  BSYNC B1 ;  /* 0x0000000000017941 */ /* 0x000fea0003800000 */
.L_x_66:
[----:B0-----:R-:W-:-:S05]  /*0380*/  IMAD.IADD R9, R14, 0x1, R9 ;  /* 0x000000010e097824 */ /* 0x001fca00078e0209 */
[----:B------:R-:W-:-:S13]  /*0390*/  ISETP.GE.AND P0, PT, R9, R16, PT ;  /* 0x000000100900720c */ /* 0x000fda0003f06270 */
[----:B------:R-:W-:Y:S05]  /*03a0*/  @!P0 BRA `(.L_x_68) ;  /* 0xfffffffc00848947 */ /* 0x000fea000383ffff */
.L_x_65:
[----:B------:R-:W-:Y:S05]  /*03b0*/  BSYNC B0 ;  /* 0x0000000000007941 */ /* 0x000fea0003800000 */
.L_x_64:
        /* <DEDUP_REMOVED lines=12> */
.L_x_71:
        /* <DEDUP_REMOVED lines=10> */
[----:B------:R-:W-:-:S03]  /*0520*/  IADD3 R3, P0, R4, R9, RZ ;  /* 0x0000000904037210 */ /* 0x000fc60007f1e0ff */
[----:B------:R-:W0:Y:S01]  /*0530*/  LDS R7, [R6] ;  /* 0x0000000006077984 */ /* 0x000e220000000800 */
[----:B------:R-:W-:Y:S02]  /*0540*/  LEA.HI.X.SX32 R10, R9, RZ, 0x1, P0 ;  /* 0x000000ff090a7211 */ /* 0x000fe400000f0eff */
[----:B------:R-:W-:-:S04]  /*0550*/  LEA R2, P0, R3, UR10, 0x2 ;  /* 0x0000000a03027c11 */ /* 0x000fc8000f8010ff */
[----:B------:R-:W-:-:S05]  /*0560*/  LEA.HI.X R3, R3, UR11, R10, 0x2, P0 ;  /* 0x0000000b03037c11 */ /* 0x000fca00080f140a */
[----:B0-----:R0:W-:Y:S04]  /*0570*/  STG.E desc[UR6][R2.64], R7 ;  /* 0x0000000702007986 */ /* 0x0011e8000c101906 */
.L_x_70:
[----:B------:R-:W-:Y:S05]  /*0580*/  BSYNC B0 ;  /* 0x0000000000007941 */ /* 0x000fea0003800000 */
.L_x_69:
[----:B------:R-:W-:-:S05]  /*0590*/  IMAD.IADD R5, R8, 0x1, R5 ;  /* 0x0000000108057824 */ /* 0x000fca00078e0205 */
[----:B------:R-:W-:-:S13]  /*05a0*/  ISETP.GE.AND P0, PT, R5, UR9, PT ;  /* 0x0000000905007c0c */ /* 0x000fda000bf06270 */
[----:B------:R-:W-:Y:S05]  /*05b0*/  @!P0 BRA `(.L_x_71) ;  /* 0xfffffffc00b08947 */ /* 0x000fea000383ffff */
[----:B------:R-:W-:Y:S05]  /*05c0*/  EXIT ;  /* 0x000000000000794d */ /* 0x000fea0003800000 */
.L_x_72:
        /* <DEDUP_REMOVED lines=11> */
.L_x_138:


//--------------------- .text._ZN17fastertransformer22applyRepetitionPenaltyIfLNS_21RepetitionPenaltyTypeE0EEEvPT_fPKiPiiiiiS5_ii --------------------------
	.section	.text._ZN17fastertransformer22applyRepetitionPenaltyIfLNS_21RepetitionPenaltyTypeE0EEEvPT_fPKiPiiiiiS5_ii,"ax",@progbits
	.align	128
        .global         _ZN17fastertransformer22applyRepetitionPenaltyIfLNS_21RepetitionPenaltyTypeE0EEEvPT_fPKiPiiiiiS5_ii
        .type           _ZN17fastertransformer22applyRepetitionPenaltyIfLNS_21RepetitionPenaltyTypeE0EEEvPT_fPKiPiiiiiS5_ii,@function
        .size           _ZN17fastertransformer22applyRepetitionPenaltyIfLNS_21RepetitionPenaltyTypeE0EEEvPT_fPKiPiiiiiS5_ii,(.L_x_139 - _ZN17fastertransformer22applyRepetitionPenaltyIfLNS_21RepetitionPenaltyTypeE0EEEvPT_fPKiPiiiiiS5_ii)
        .other          _ZN17fastertransformer22applyRepetitionPenaltyIfLNS_21RepetitionPenaltyTypeE0EEEvPT_fPKiPiiiiiS5_ii,@"STO_CUDA_ENTRY STV_DEFAULT"
_ZN17fastertransformer22applyRepetitionPenaltyIfLNS_21RepetitionPenaltyTypeE0EEEvPT_fPKiPiiiiiS5_ii:
.text._ZN17fastertransformer22applyRepetitionPenaltyIfLNS_21RepetitionPenaltyTypeE0EEEvPT_fPKiPiiiiiS5_ii:
        /* <DEDUP_REMOVED lines=28> */
.L_x_77:
        /* <DEDUP_REMOVED lines=22> */
[----:B--2---:R-:W-:-:S05]  /*0320*/  FADD.FTZ R10, R6, -UR11 ;  /* 0x8000000b060a7e21 */ /* 0x004fca0008010000 */
[----:B------:R3:W-:Y:S02]  /*0330*/  STS [R11], R10 ;  /* 0x0000000a0b007388 */ /* 0x0007e40000000800 */
.L_x_76:
[----:B------:R-:W-:Y:S05]  /*0340*/  BSYNC B1 ;  /* 0x0000000000017941 */ /* 0x000fea0003800000 */
.L_x_75:
[----:B0-----:R-:W-:-:S05]  /*0350*/  IMAD.IADD R9, R14, 0x1, R9 ;  /* 0x000000010e097824 */ /* 0x001fca00078e0209 */
[----:B------:R-:W-:-:S13]  /*0360*/  ISETP.GE.AND P0, PT, R9, R16, PT ;  /* 0x000000100900720c */ /* 0x000fda0003f06270 */
[----:B------:R-:W-:Y:S05]  /*0370*/  @!P0 BRA `(.L_x_77) ;  /* 0xfffffffc00908947 */ /* 0x000fea000383ffff */
.L_x_74:
[----:B------:R-:W-:Y:S05]  /*0380*/  BSYNC B0 ;  /* 0x0000000000007941 */ /* 0x000fea0003800000 */
.L_x_73:
        /* <DEDUP_REMOVED lines=12> */
.L_x_80:
        /* <DEDUP_REMOVED lines=16> */
.L_x_79:
[----:B------:R-:W-:Y:S05]  /*0550*/  BSYNC B0 ;  /* 0x0000000000007941 */ /* 0x000fea0003800000 */
.L_x_78:
[----:B------:R-:W-:-:S05]  /*0560*/  IMAD.IADD R5, R8, 0x1, R5 ;  /* 0x0000000108057824 */ /* 0x000fca00078e0205 */
[----:B------:R-:W-:-:S13]  /*0570*/  ISETP.GE.AND P0, PT, R5, UR9, PT ;  /* 0x0000000905007c0c */ /* 0x000fda000bf06270 */
[----:B------:R-:W-:Y:S05]  /*0580*/  @!P0 BRA `(.L_x_80) ;  /* 0xfffffffc00b08947 */ /* 0x000fea000383ffff */
[----:B------:R-:W-:Y:S05]  /*0590*/  EXIT ;  /* 0x000000000000794d */ /* 0x000fea0003800000 */
.L_x_81:
        /* <DEDUP_REMOVED lines=14> */
.L_x_139:


//--------------------- .text._ZN17fastertransformer28batchApplyTemperaturePenaltyI6__halfEEvPT_PKS2_PKfiii --------------------------
	.section	.text._ZN17fastertransformer28batchApplyTemperaturePenaltyI6__halfEEvPT_PKS2_PKfiii,"ax",@progbits
	.align	128
        .global         _ZN17fastertransformer28batchApplyTemperaturePenaltyI6__halfEEvPT_PKS2_PKfiii
        .type           _ZN17fastertransformer28batchApplyTemperaturePenaltyI6__halfEEvPT_PKS2_PKfiii,@function
        .size           _ZN17fastertransformer28batchApplyTemperaturePenaltyI6__halfEEvPT_PKS2_PKfiii,(.L_x_140 - _ZN17fastertransformer28batchApplyTemperaturePenaltyI6__halfEEvPT_PKS2_PKfiii)
        .other          _ZN17fastertransformer28batchApplyTemperaturePenaltyI6__halfEEvPT_PKS2_PKfiii,@"STO_CUDA_ENTRY STV_DEFAULT"
_ZN17fastertransformer28batchApplyTemperaturePenaltyI6__halfEEvPT_PKS2_PKfiii:
.text._ZN17fastertransformer28batchApplyTemperaturePenaltyI6__halfEEvPT_PKS2_PKfiii:
[----:B------:R-:W-:Y:S01]  /*0000*/  LDC R1, c[0x0][0x28] ;  /* 0x00000a00ff017b82 */ /* 0x000fe20000000800 */
[----:B------:R-:W0:Y:S01]  /*0010*/  S2R R7, SR_TID.X ;  /* 0x0000000000077919 */ /* 0x000e220000002100 */
[----:B------:R-:W-:Y:S01]  /*0020*/  ULDC UR5, c[0x0][0x228] ;  /* 0x00008a0000057ab9 */ /* 0x000fe20000000800 */
[----:B------:R-:W-:-:S05]  /*0030*/  ULDC.64 UR8, c[0x0][0x208] ;  /* 0x0000820000087ab9 */ /* 0x000fca0000000a00 */
[----:B------:R-:W1:Y:S01]  /*0040*/  LDC R8, c[0x0][0x230] ;  /* 0x00008c00ff087b82 */ /* 0x000e620000000800 */
[----:B0-----:R-:W-:-:S13]  /*0050*/  ISETP.GE.U32.AND P0, PT, R7, UR5, PT ;  /* 0x0000000507007c0c */ /* 0x001fda000bf06070 */
[----:B------:R-:W0:Y:S02]  /*0060*/  @!P0 LDC.64 R2, c[0x0][0x220] ;  /* 0x00008800ff028b82 */ /* 0x000e240000000a00 */
[----:B0-----:R-:W-:-:S06]  /*0070*/  @!P0 IMAD.WIDE.U32 R2, R7, 0x4, R2 ;  /* 0x0000000407028825 */ /* 0x001fcc00078e0002 */
[----:B------:R0:W2:Y:S01]  /*0080*/  @!P0 LDG.E R2, desc[UR8][R2.64] ;  /* 0x0000000802028981 */ /* 0x0000a2000c1e1900 */
[----:B------:R-:W-:Y:S01]  /*0090*/  @!P0 MOV R5, 0x400 ;  /* 0x0000040000058802 */ /* 0x000fe20000000f00 */
[----:B------:R-:W-:Y:S01]  /*00a0*/  ULDC UR4, c[0x0][0x0] ;  /* 0x0000000000047ab9 */ /* 0x000fe20000000800 */
[----:B------:R-:W3:Y:S01]  /*00b0*/  @!P0 S2R R6, SR_CgaCtaId ;  /* 0x0000000000068919 */ /* 0x000ee20000008800 */
[----:B------:R-:W0:Y:S01]  /*00c0*/  S2R R0, SR_CTAID.X ;  /* 0x0000000000007919 */ /* 0x000e220000002500 */
[----:B---3--:R-:W-:Y:S01]  /*00d0*/  @!P0 LEA R5, R6, R5, 0x18 ;  /* 0x0000000506058211 */ /* 0x008fe200078ec0ff */
[----:B0-----:R-:W-:-:S04]  /*00e0*/  IMAD R3, R0, UR4, R7 ;  /* 0x0000000400037c24 */ /* 0x001fc8000f8e0207 */
[----:B------:R-:W-:Y:S02]  /*00f0*/  @!P0 IMAD R5, R7, 0x4, R5 ;  /* 0x0000000407058824 */ /* 0x000fe400078e0205 */
[----:B-1----:R-:W-:-:S05]  /*0100*/  IMAD R0, R8, UR5, RZ ;  /* 0x0000000508007c24 */ /* 0x002fca000f8e02ff */
[----:B------:R-:W-:Y:S01]  /*0110*/  ISETP.GE.AND P1, PT, R3, R0, PT ;  /* 0x000000000300720c */ /* 0x000fe20003f26270 */
[----:B--2---:R-:W-:-:S06]  /*0120*/  @!P0 FADD.FTZ R4, R2, 9.9999999747524270788e-07 ;  /* 0x358637bd02048421 */ /* 0x004fcc0000010000 */
[----:B------:R-:W0:Y:S02]  /*0130*/  @!P0 MUFU.RCP R4, R4 ;  /* 0x0000000400048308 */ /* 0x000e240000001000 */
[----:B0-----:R0:W-:Y:S01]  /*0140*/  @!P0 STS [R5], R4 ;  /* 0x0000000405008388 */ /* 0x0011e20000000800 */
[----:B------:R-:W-:Y:S06]  /*0150*/  BAR.SYNC.DEFER_BLOCKING 0x0 ;  /* 0x0000000000007b1d */ /* 0x000fec0000010000 */
[----:B------:R-:W-:Y:S05]  /*0160*/  @P1 EXIT ;  /* 0x000000000000194d */ /* 0x000fea0003800000 */
[----:B------:R-:W-:Y:S01]  /*0170*/  ULDC.64 UR6, c[0x0][0x218] ;  /* 0x0000860000067ab9 */ /* 0x000fe20000000a00 */
[----:B------:R-:W-:Y:S01]  /*0180*/  ULDC UR5, c[0x0][0xc] ;  /* 0x0000030000057ab9 */ /* 0x000fe20000000800 */
[----:B------:R-:W-:Y:S01]  /*0190*/  ISETP.NE.U32.AND P0, PT, RZ, UR6, PT ;  /* 0x00000006ff007c0c */ /* 0x000fe2000bf05070 */
[----:B------:R-:W-:-:S03]  /*01a0*/  UIMAD UR4, UR4, UR5, URZ ;  /* 0x00000005040472a4 */ /* 0x000fc6000f8e023f */
[----:B------:R-:W-:-:S13]  /*01b0*/  ISETP.NE.AND.EX P0, PT, RZ, UR7, PT, P0 ;  /* 0x00000007ff007c0c */ /* 0x000fda000bf05300 */
[----:B------:R-:W-:Y:S05]  /*01c0*/  @!P0 BRA `(.L_x_82) ;  /* 0x0000000400088947 */ /* 0x000fea0003800000 */
[----:B------:R-:W-:Y:S01]  /*01d0*/  IABS R2, R8 ;  /* 0x0000000800027213 */ /* 0x000fe20000000000 */
[----:B------:R-:W1:Y:S01]  /*01e0*/  LDC R10, c[0x0][0x230] ;  /* 0x00008c00ff0a7b82 */ /* 0x000e620000000800 */
[----:B------:R-:W-:Y:S02]  /*01f0*/  ULDC UR7, c[0x0][0x22c] ;  /* 0x00008b0000077ab9 */ /* 0x000fe40000000800 */
[----:B------:R-:W2:Y:S05]  /*0200*/  I2F.RP R11, R2 ;  /* 0x00000002000b7306 */ /* 0x000eaa0000209400 */
[----:B------:R-:W3:Y:S08]  /*0210*/  LDC.64 R6, c[0x0][0x210] ;  /* 0x00008400ff067b82 */ /* 0x000ef00000000a00 */
[----:B0-----:R-:W0:Y:S01]  /*0220*/  LDC.64 R4, c[0x0][0x218] ;  /* 0x00008600ff047b82 */ /* 0x001e220000000a00 */
[----:B--2---:R-:W2:Y:S02]  /*0230*/  MUFU.RCP R11, R11 ;  /* 0x0000000b000b7308 */ /* 0x004ea40000001000 */
[----:B--2---:R-:W-:-:S06]  /*0240*/  VIADD R8, R11, 0xffffffe ;  /* 0x0ffffffe0b087836 */ /* 0x004fcc0000000000 */
[----:B------:R2:W4:Y:S02]  /*0250*/  F2I.FTZ.U32.TRUNC.NTZ R9, R8 ;  /* 0x0000000800097305 */ /* 0x000524000021f000 */
[----:B--2---:R-:W-:Y:S02]  /*0260*/  IMAD.MOV.U32 R8, RZ, RZ, RZ ;  /* 0x000000ffff087224 */ /* 0x004fe400078e00ff */
[----:B----4-:R-:W-:-:S04]  /*0270*/  IMAD.MOV R13, RZ, RZ, -R9 ;  /* 0x000000ffff0d7224 */ /* 0x010fc800078e0a09 */
[----:B------:R-:W-:-:S04]  /*0280*/  IMAD R13, R13, R2, RZ ;  /* 0x000000020d0d7224 */ /* 0x000fc800078e02ff */
[----:B01-3--:R-:W-:-:S07]  /*0290*/  IMAD.HI.U32 R12, R9, R13, R8 ;  /* 0x0000000d090c7227 */ /* 0x00bfce00078e0008 */
.L_x_85:
[----:B------:R-:W-:Y:S01]  /*02a0*/  IABS R17, R3 ;  /* 0x0000000300117213 */ /* 0x000fe20000000000 */
[----:B------:R-:W-:Y:S01]  /*02b0*/  BSSY B0, `(.L_x_83) ;  /* 0x000002e000007945 */ /* 0x000fe20003800000 */
[-C--:B------:R-:W-:Y:S01]  /*02c0*/  IABS R11, R10.reuse ;  /* 0x0000000a000b7213 */ /* 0x080fe20000000000 */
[----:B------:R-:W-:Y:S01]  /*02d0*/  HFMA2.MMA R15, -RZ, RZ, 0, -65504 ;  /* 0x0000fbffff0f7435 */ /* 0x000fe200000001ff */
[----:B------:R-:W-:Y:S01]  /*02e0*/  ISETP.GE.AND P2, PT, R3, RZ, PT ;  /* 0x000000ff0300720c */ /* 0x000fe20003f46270 */
[----:B------:R-:W-:Y:S01]  /*02f0*/  IMAD.HI.U32 R13, R12, R17, RZ ;  /* 0x000000110c0d7227 */ /* 0x000fe200078e00ff */
[----:B------:R-:W-:-:S04]  /*0300*/  LOP3.LUT R19, RZ, R10, RZ, 0x33, !PT ;  /* 0x0000000aff137212 */ /* 0x000fc800078e33ff */
[----:B------:R-:W-:-:S05]  /*0310*/  IADD3 R8, -R13, RZ, RZ ;  /* 0x000000ff0d087210 */ /* 0x000fca0007ffe1ff */
[----:B------:R-:W-:-:S05]  /*0320*/  IMAD R17, R11, R8, R17 ;  /* 0x000000080b117224 */ /* 0x000fca00078e0211 */
[----:B------:R-:W-:-:S13]  /*0330*/  ISETP.GT.U32.AND P0, PT, R2, R17, PT ;  /* 0x000000110200720c */ /* 0x000fda0003f04070 */
[----:B------:R-:W-:-:S04]  /*0340*/  @!P0 IMAD.IADD R17, R17, 0x1, -R11 ;  /* 0x0000000111118824 */ /* 0x000fc800078e0a0b */
[----:B------:R-:W-:Y:S01]  /*0350*/  IMAD.IADD R8, R17, 0x1, -R11 ;  /* 0x0000000111087824 */ /* 0x000fe200078e0a0b */
[----:B------:R-:W-:-:S04]  /*0360*/  ISETP.GT.U32.AND P1, PT, R2, R17, PT ;  /* 0x000000110200720c */ /* 0x000fc80003f24070 */
[----:B------:R-:W-:Y:S02]  /*0370*/  SEL R8, R8, R17, !P1 ;  /* 0x0000001108087207 */ /* 0x000fe40004800000 */
[----:B------:R-:W-:-:S03]  /*0380*/  ISETP.NE.AND P1, PT, R10, RZ, PT ;  /* 0x000000ff0a00720c */ /* 0x000fc60003f25270 */
[----:B------:R-:W-:-:S05]  /*0390*/  @!P2 IMAD.MOV R8, RZ, RZ, -R8 ;  /* 0x000000ffff08a224 */ /* 0x000fca00078e0a08 */
[----:B------:R-:W-:Y:S01]  /*03a0*/  SEL R21, R19, R8, !P1 ;  /* 0x0000000813157207 */ /* 0x000fe20004800000 */
[----:B------:R-:W-:-:S03]  /*03b0*/  IMAD.WIDE R8, R3, 0x2, R6 ;  /* 0x0000000203087825 */ /* 0x000fc600078e0206 */
[----:B------:R-:W-:-:S13]  /*03c0*/  ISETP.GE.AND P2, PT, R21, UR7, PT ;  /* 0x0000000715007c0c */ /* 0x000fda000bf46270 */
[----:B------:R-:W-:Y:S05]  /*03d0*/  @P2 BRA `(.L_x_84) ;  /* 0x00000000006c2947 */ /* 0x000fea0003800000 */
[----:B------:R-:W-:Y:S01]  /*03e0*/  IMAD.WIDE R14, R21, 0x2, R4 ;  /* 0x00000002150e7825 */ /* 0x000fe200078e0204 */
[----:B------:R-:W2:Y:S05]  /*03f0*/  LDG.E.U16 R12, desc[UR8][R8.64] ;  /* 0x00000008080c7981 */ /* 0x000eaa000c1e1500 */
[----:B------:R0:W2:Y:S01]  /*0400*/  LDG.E.U16 R15, desc[UR8][R14.64] ;  /* 0x000000080e0f7981 */ /* 0x0000a2000c1e1500 */
[----:B------:R-:W-:Y:S01]  /*0410*/  IMAD.MOV.U32 R2, RZ, RZ, R11 ;  /* 0x000000ffff027224 */ /* 0x000fe200078e000b */
[----:B------:R-:W1:Y:S01]  /*0420*/  S2UR UR6, SR_CgaCtaId ;  /* 0x00000000000679c3 */ /* 0x000e620000008800 */
[----:B------:R-:W-:Y:S01]  /*0430*/  LOP3.LUT R16, R3, R10, RZ, 0x3c, !PT ;  /* 0x0000000a03107212 */ /* 0x000fe200078e3cff */
[----:B------:R-:W-:Y:S01]  /*0440*/  @!P0 VIADD R13, R13, 0x1 ;  /* 0x000000010d0d8836 */ /* 0x000fe20000000000 */
[----:B------:R-:W-:Y:S01]  /*0450*/  UMOV UR5, 0x400 ;  /* 0x0000040000057882 */ /* 0x000fe20000000000 */
[----:B------:R-:W-:-:S02]  /*0460*/  ISETP.GE.U32.AND P2, PT, R17, R2, PT ;  /* 0x000000021100720c */ /* 0x000fc40003f46070 */
[----:B------:R-:W-:Y:S02]  /*0470*/  ISETP.GE.AND P3, PT, R16, RZ, PT ;  /* 0x000000ff1000720c */ /* 0x000fe40003f66270 */
[----:B------:R-:W3:Y:S09]  /*0480*/  I2F.RP R16, R11 ;  /* 0x0000000b00107306 */ /* 0x000ef20000209400 */
[----:B------:R-:W-:-:S05]  /*0490*/  @P2 VIADD R13, R13, 0x1 ;  /* 0x000000010d0d2836 */ /* 0x000fca0000000000 */
[----:B------:R-:W-:Y:S01]  /*04a0*/  @!P3 IADD3 R13, -R13, RZ, RZ ;  /* 0x000000ff0d0db210 */ /* 0x000fe20007ffe1ff */
[----:B---3--:R-:W3:Y:S01]  /*04b0*/  MUFU.RCP R16, R16 ;  /* 0x0000001000107308 */ /* 0x008ee20000001000 */
[----:B-1----:R-:W-:Y:S02]  /*04c0*/  ULEA UR5, UR6, UR5, 0x18 ;  /* 0x0000000506057291 */ /* 0x002fe4000f8ec03f */
[----:B------:R-:W-:-:S04]  /*04d0*/  SEL R13, R19, R13, !P1 ;  /* 0x0000000d130d7207 */ /* 0x000fc80004800000 */
[----:B0-----:R-:W-:-:S06]  /*04e0*/  LEA R14, R13, UR5, 0x2 ;  /* 0x000000050d0e7c11 */ /* 0x001fcc000f8e10ff */
[----:B------:R-:W0:Y:S01]  /*04f0*/  LDS R14, [R14] ;  /* 0x000000000e0e7984 */ /* 0x000e220000000800 */
[----:B---3--:R-:W-:-:S06]  /*0500*/  VIADD R13, R16, 0xffffffe ;  /* 0x0ffffffe100d7836 */ /* 0x008fcc0000000000 */
[----:B------:R-:W1:Y:S02]  /*0510*/  F2I.FTZ.U32.TRUNC.NTZ R13, R13 ;  /* 0x0000000d000d7305 */ /* 0x000e64000021f000 */
[----:B-1----:R-:W-:-:S04]  /*0520*/  IMAD.MOV R18, RZ, RZ, -R13 ;  /* 0x000000ffff127224 */ /* 0x002fc800078e0a0d */
[----:B------:R-:W-:Y:S01]  /*0530*/  IMAD R17, R18, R11, RZ ;  /* 0x0000000b12117224 */ /* 0x000fe200078e02ff */
[----:B0-----:R-:W-:Y:S01]  /*0540*/  F2FP.F16.F32.PACK_AB R11, RZ, R14 ;  /* 0x0000000eff0b723e */ /* 0x001fe200000000ff */
[----:B--2---:R-:W-:Y:S02]  /*0550*/  HADD2 R15, R12.H0_H0, R15.H0_H0 ;  /* 0x2000000f0c0f7230 */ /* 0x004fe40000000800 */
[----:B------:R-:W-:Y:S02]  /*0560*/  IMAD.MOV.U32 R12, RZ, RZ, RZ ;  /* 0x000000ffff0c7224 */ /* 0x000fe400078e00ff */
[----:B------:R-:W-:Y:S02]  /*0570*/  HMUL2 R15, R15.H0_H0, R11.H0_H0 ;  /* 0x2000000b0f0f7232 */ /* 0x000fe40000000800 */
[----:B------:R-:W-:-:S07]  /*0580*/  IMAD.HI.U32 R12, R13, R17, R12 ;  /* 0x000000110d0c7227 */ /* 0x000fce00078e000c */
.L_x_84:
[----:B------:R-:W-:Y:S05]  /*0590*/  BSYNC B0 ;  /* 0x0000000000007941 */ /* 0x000fea0003800000 */
.L_x_83:
[----:B------:R0:W-:Y:S01]  /*05a0*/  STG.E.U16 desc[UR8][R8.64], R15 ;  /* 0x0000000f08007986 */ /* 0x0001e2000c101508 */
[----:B------:R-:W-:-:S04]  /*05b0*/  IADD3 R3, R3, UR4, RZ ;  /* 0x0000000403037c10 */ /* 0x000fc8000fffe0ff */
[----:B------:R-:W-:-:S13]  /*05c0*/  ISETP.GE.AND P0, PT, R3, R0, PT ;  /* 0x000000000300720c */ /* 0x000fda0003f06270 */
[----:B0-----:R-:W-:Y:S05]  /*05d0*/  @!P0 BRA `(.L_x_85) ;  /* 0xfffffffc00308947 */ /* 0x001fea000383ffff */
[----:B------:R-:W-:Y:S05]  /*05e0*/  EXIT ;  /* 0x000000000000794d */ /* 0x000fea0003800000 */
.L_x_82:
[----:B------:R-:W-:Y:S01]  /*05f0*/  IABS R2, R8 ;  /* 0x0000000800027213 */ /* 0x000fe20000000000 */
[----:B------:R-:W1:Y:S01]  /*0600*/  S2UR UR6, SR_CgaCtaId ;  /* 0x00000000000679c3 */ /* 0x000e620000008800 */
[----:B------:R-:W-:Y:S02]  /*0610*/  UMOV UR5, 0x400 ;  /* 0x0000040000057882 */ /* 0x000fe40000000000 */
[----:B------:R-:W2:Y:S05]  /*0620*/  I2F.RP R9, R2 ;  /* 0x0000000200097306 */ /* 0x000eaa0000209400 */
[----:B------:R-:W3:Y:S08]  /*0630*/  LDC R8, c[0x0][0x230] ;  /* 0x00008c00ff087b82 */ /* 0x000ef00000000800 */
[----:B0-----:R-:W0:Y:S01]  /*0640*/  LDC.64 R4, c[0x0][0x210] ;  /* 0x00008400ff047b82 */ /* 0x001e220000000a00 */
[----:B--2---:R-:W2:Y:S01]  /*0650*/  MUFU.RCP R9, R9 ;  /* 0x0000000900097308 */ /* 0x004ea20000001000 */
[----:B-1----:R-:W-:-:S03]  /*0660*/  ULEA UR5, UR6, UR5, 0x18 ;  /* 0x0000000506057291 */ /* 0x002fc6000f8ec03f */
[----:B------:R-:W-:Y:S01]  /*0670*/  ULDC UR6, c[0x0][0x22c] ;  /* 0x00008b0000067ab9 */ /* 0x000fe20000000800 */
[----:B--2---:R-:W-:-:S04]  /*0680*/  VIADD R6, R9, 0xffffffe ;  /* 0x0ffffffe09067836 */ /* 0x004fc80000000000 */
[----:B------:R1:W2:Y:S02]  /*0690*/  F2I.FTZ.U32.TRUNC.NTZ R7, R6 ;  /* 0x0000000600077305 */ /* 0x0002a4000021f000 */
[----:B-1----:R-:W-:Y:S02]  /*06a0*/  IMAD.MOV.U32 R6, RZ, RZ, RZ ;  /* 0x000000ffff067224 */ /* 0x002fe400078e00ff */
[----:B--2---:R-:W-:-:S04]  /*06b0*/  IMAD.MOV R11, RZ, RZ, -R7 ;  /* 0x000000ffff0b7224 */ /* 0x004fc800078e0a07 */
[----:B------:R-:W-:-:S04]  /*06c0*/  IMAD R11, R11, R2, RZ ;  /* 0x000000020b0b7224 */ /* 0x000fc800078e02ff */
[----:B---3--:R-:W-:-:S07]  /*06d0*/  IMAD.HI.U32 R15, R7, R11, R6 ;  /* 0x0000000b070f7227 */ /* 0x008fce00078e0006 */
.L_x_88:
[----:B------:R-:W-:Y:S01]  /*06e0*/  IABS R6, R3 ;  /* 0x0000000300067213 */ /* 0x000fe20000000000 */
[----:B------:R-:W-:Y:S01]  /*06f0*/  BSSY B0, `(.L_x_86) ;  /* 0x0000028000007945 */ /* 0x000fe20003800000 */
[----:B------:R-:W-:Y:S02]  /*0700*/  IABS R9, R8 ;  /* 0x0000000800097213 */ /* 0x000fe40000000000 */
[----:B------:R-:W-:Y:S01]  /*0710*/  ISETP.GE.AND P2, PT, R3, RZ, PT ;  /* 0x000000ff0300720c */ /* 0x000fe20003f46270 */
[----:B------:R-:W-:Y:S01]  /*0720*/  IMAD.HI.U32 R10, R15, R6, RZ ;  /* 0x000000060f0a7227 */ /* 0x000fe200078e00ff */
[----:B------:R-:W-:Y:S02]  /*0730*/  LOP3.LUT R17, RZ, R8, RZ, 0x33, !PT ;  /* 0x00000008ff117212 */ /* 0x000fe400078e33ff */
[----:B------:R-:W-:Y:S02]  /*0740*/  MOV R13, 0xfbff ;  /* 0x0000fbff000d7802 */ /* 0x000fe40000000f00 */
        /* <DEDUP_REMOVED lines=9> */
[----:B------:R-:W-:-:S04]  /*07e0*/  SEL R6, R17, R6, !P1 ;  /* 0x0000000611067207 */ /* 0x000fc80004800000 */
[----:B------:R-:W-:Y:S01]  /*07f0*/  ISETP.GE.AND P2, PT, R6, UR6, PT ;  /* 0x0000000606007c0c */ /* 0x000fe2000bf46270 */
[----:B0-----:R-:W-:-:S12]  /*0800*/  IMAD.WIDE R6, R3, 0x2, R4 ;  /* 0x0000000203067825 */ /* 0x001fd800078e0204 */
[----:B------:R-:W-:Y:S05]  /*0810*/  @P2 BRA `(.L_x_87) ;  /* 0x0000000000542947 */ /* 0x000fea0003800000 */
[----:B------:R-:W2:Y:S01]  /*0820*/  LDG.E.U16 R14, desc[UR8][R6.64] ;  /* 0x00000008060e7981 */ /* 0x000ea2000c1e1500 */
[----:B------:R-:W-:Y:S01]  /*0830*/  IMAD.MOV.U32 R2, RZ, RZ, R9 ;  /* 0x000000ffff027224 */ /* 0x000fe200078e0009 */
[----:B------:R-:W0:Y:S01]  /*0840*/  I2F.RP R13, R9 ;  /* 0x00000009000d7306 */ /* 0x000e220000209400 */
[----:B------:R-:W-:-:S03]  /*0850*/  @!P0 VIADD R10, R10, 0x1 ;  /* 0x000000010a0a8836 */ /* 0x000fc60000000000 */
[----:B------:R-:W-:Y:S02]  /*0860*/  ISETP.GE.U32.AND P2, PT, R11, R2, PT ;  /* 0x000000020b00720c */ /* 0x000fe40003f46070 */
[----:B------:R-:W-:-:S04]  /*0870*/  LOP3.LUT R11, R3, R8, RZ, 0x3c, !PT ;  /* 0x00000008030b7212 */ /* 0x000fc800078e3cff */
[----:B------:R-:W-:Y:S01]  /*0880*/  ISETP.GE.AND P3, PT, R11, RZ, PT ;  /* 0x000000ff0b00720c */ /* 0x000fe20003f66270 */
[----:B0-----:R-:W0:Y:S06]  /*0890*/  MUFU.RCP R13, R13 ;  /* 0x0000000d000d7308 */ /* 0x001e2c0000001000 */
[----:B------:R-:W-:-:S06]  /*08a0*/  @P2 VIADD R10, R10, 0x1 ;  /* 0x000000010a0a2836 */ /* 0x000fcc0000000000 */
[----:B------:R-:W-:-:S04]  /*08b0*/  @!P3 IADD3 R10, -R10, RZ, RZ ;  /* 0x000000ff0a0ab210 */ /* 0x000fc80007ffe1ff */
[----:B------:R-:W-:-:S04]  /*08c0*/  SEL R10, R17, R10, !P1 ;  /* 0x0000000a110a7207 */ /* 0x000fc80004800000 */
[----:B------:R-:W-:Y:S01]  /*08d0*/  LEA R12, R10, UR5, 0x2 ;  /* 0x000000050a0c7c11 */ /* 0x000fe2000f8e10ff */
[----:B0-----:R-:W-:-:S04]  /*08e0*/  VIADD R10, R13, 0xffffffe ;  /* 0x0ffffffe0d0a7836 */ /* 0x001fc80000000000 */
[----:B------:R0:W1:Y:S01]  /*08f0*/  F2I.FTZ.U32.TRUNC.NTZ R11, R10 ;  /* 0x0000000a000b7305 */ /* 0x000062000021f000 */
[----:B------:R-:W3:Y:S01]  /*0900*/  LDS R12, [R12] ;  /* 0x000000000c0c7984 */ /* 0x000ee20000000800 */
[----:B0-----:R-:W-:Y:S01]  /*0910*/  HFMA2.MMA R10, -RZ, RZ, 0, 0 ;  /* 0x00000000ff0a7435 */ /* 0x001fe200000001ff */
[----:B-1----:R-:W-:-:S04]  /*0920*/  IMAD.MOV R16, RZ, RZ, -R11 ;  /* 0x000000ffff107224 */ /* 0x002fc800078e0a0b */
[----:B------:R-:W-:-:S05]  /*0930*/  IMAD R15, R16, R9, RZ ;  /* 0x00000009100f7224 */ /* 0x000fca00078e02ff */
[----:B------:R-:W-:Y:S01]  /*0940*/  IMAD.HI.U32 R15, R11, R15, R10 ;  /* 0x0000000f0b0f7227 */ /* 0x000fe200078e000a */
[----:B---3--:R-:W-:-:S05]  /*0950*/  F2FP.F16.F32.PACK_AB R9, RZ, R12 ;  /* 0x0000000cff09723e */ /* 0x008fca00000000ff */
[----:B--2---:R-:W-:-:S07]  /*0960*/  HMUL2 R13, R14.H0_H0, R9.H0_H0 ;  /* 0x200000090e0d7232 */ /* 0x004fce0000000800 */
.L_x_87:
[----:B------:R-:W-:Y:S05]  /*0970*/  BSYNC B0 ;  /* 0x0000000000007941 */ /* 0x000fea0003800000 */
.L_x_86:
[----:B------:R1:W-:Y:S01]  /*0980*/  STG.E.U16 desc[UR8][R6.64], R13 ;  /* 0x0000000d06007986 */ /* 0x0003e2000c101508 */
[----:B------:R-:W-:-:S05]  /*0990*/  VIADD R3, R3, UR4 ;  /* 0x0000000403037c36 */ /* 0x000fca0008000000 */
[----:B------:R-:W-:-:S13]  /*09a0*/  ISETP.GE.AND P0, PT, R3, R0, PT ;  /* 0x000000000300720c */ /* 0x000fda0003f06270 */
[----:B-1----:R-:W-:Y:S05]  /*09b0*/  @!P0 BRA `(.L_x_88) ;  /* 0xfffffffc00488947 */ /* 0x002fea000383ffff */
[----:B------:R-:W-:Y:S05]  /*09c0*/  EXIT ;  /* 0x000000000000794d */ /* 0x000fea0003800000 */
.L_x_89:
        /* <DEDUP_REMOVED lines=11> */
.L_x_140:


//--------------------- .text._ZN17fastertransformer28batchApplyTemperaturePenaltyIfEEvPT_PKS1_PKfiii --------------------------
	.section	.text._ZN17fastertransformer28batchApplyTemperaturePenaltyIfEEvPT_PKS1_PKfiii,"ax",@progbits
	.align	128
        .global         _ZN17fastertransformer28batchApplyTemperaturePenaltyIfEEvPT_PKS1_PKfiii
        .type           _ZN17fastertransformer28batchApplyTemperaturePenaltyIfEEvPT_PKS1_PKfiii,@function
        .size           _ZN17fastertransformer28batchApplyTemperaturePenaltyIfEEvPT_PKS1_PKfiii,(.L_x_141 - _ZN17fastertransformer28batchApplyTemperaturePenaltyIfEEvPT_PKS1_PKfiii)
        .other          _ZN17fastertransformer28batchApplyTemperaturePenaltyIfEEvPT_PKS1_PKfiii,@"STO_CUDA_ENTRY STV_DEFAULT"
_ZN17fastertransformer28batchApplyTemperaturePenaltyIfEEvPT_PKS1_PKfiii:
.text._ZN17fastertransformer28batchApplyTemperaturePenaltyIfEEvPT_PKS1_PKfiii:
        /* <DEDUP_REMOVED lines=38> */
[----:B--2---:R-:W-:Y:S01]  /*0260*/  HFMA2.MMA R8, -RZ, RZ, 0, 0 ;  /* 0x00000000ff087435 */ /* 0x004fe200000001ff */
[----:B----4-:R-:W-:-:S04]  /*0270*/  IMAD.MOV R13, RZ, RZ, -R9 ;  /* 0x000000ffff0d7224 */ /* 0x010fc800078e0a09 */
[----:B------:R-:W-:-:S05]  /*0280*/  IMAD R13, R13, R2, RZ ;  /* 0x000000020d0d7224 */ /* 0x000fca00078e02ff */
[----:B01-3--:R-:W-:-:S07]  /*0290*/  IMAD.HI.U32 R12, R9, R13, R8 ;  /* 0x0000000d090c7227 */ /* 0x00bfce00078e0008 */
.L_x_93:
[----:B------:R-:W-:Y:S01]  /*02a0*/  IABS R17, R3 ;  /* 0x0000000300117213 */ /* 0x000fe20000000000 */
[----:B------:R-:W-:Y:S01]  /*02b0*/  BSSY B0, `(.L_x_91) ;  /* 0x000002d000007945 */ /* 0x000fe20003800000 */
[-C--:B------:R-:W-:Y:S02]  /*02c0*/  IABS R11, R10.reuse ;  /* 0x0000000a000b7213 */ /* 0x080fe40000000000 */
[----:B------:R-:W-:Y:S01]  /*02d0*/  ISETP.GE.AND P2, PT, R3, RZ, PT ;  /* 0x000000ff0300720c */ /* 0x000fe20003f46270 */
[----:B------:R-:W-:Y:S01]  /*02e0*/  IMAD.HI.U32 R13, R12, R17, RZ ;  /* 0x000000110c0d7227 */ /* 0x000fe200078e00ff */
[----:B------:R-:W-:-:S03]  /*02f0*/  LOP3.LUT R19, RZ, R10, RZ, 0x33, !PT ;  /* 0x0000000aff137212 */ /* 0x000fc600078e33ff */
[----:B------:R-:W-:-:S04]  /*0300*/  IMAD.MOV R8, RZ, RZ, -R13 ;  /* 0x000000ffff087224 */ /* 0x000fc800078e0a0d */
[----:B------:R-:W-:-:S05]  /*0310*/  IMAD R17, R11, R8, R17 ;  /* 0x000000080b117224 */ /* 0x000fca00078e0211 */
[----:B------:R-:W-:-:S13]  /*0320*/  ISETP.GT.U32.AND P0, PT, R2, R17, PT ;  /* 0x000000110200720c */ /* 0x000fda0003f04070 */
[----:B------:R-:W-:-:S04]  /*0330*/  @!P0 IMAD.IADD R17, R17, 0x1, -R11 ;  /* 0x0000000111118824 */ /* 0x000fc800078e0a0b */
[----:B------:R-:W-:Y:S01]  /*0340*/  IMAD.IADD R8, R17, 0x1, -R11 ;  /* 0x0000000111087824 */ /* 0x000fe200078e0a0b */
[----:B------:R-:W-:-:S04]  /*0350*/  ISETP.GT.U32.AND P1, PT, R2, R17, PT ;  /* 0x000000110200720c */ /* 0x000fc80003f24070 */
[----:B------:R-:W-:Y:S02]  /*0360*/  SEL R8, R8, R17, !P1 ;  /* 0x0000001108087207 */ /* 0x000fe40004800000 */
[----:B------:R-:W-:Y:S02]  /*0370*/  ISETP.NE.AND P1, PT, R10, RZ, PT ;  /* 0x000000ff0a00720c */ /* 0x000fe40003f25270 */
[----:B------:R-:W-:-:S04]  /*0380*/  @!P2 IADD3 R8, -R8, RZ, RZ ;  /* 0x000000ff0808a210 */ /* 0x000fc80007ffe1ff */
[----:B------:R-:W-:Y:S01]  /*0390*/  SEL R21, R19, R8, !P1 ;  /* 0x0000000813157207 */ /* 0x000fe20004800000 */
[----:B------:R-:W-:-:S03]  /*03a0*/  IMAD.WIDE R8, R3, 0x4, R6 ;  /* 0x0000000403087825 */ /* 0x000fc600078e0206 */
[----:B------:R-:W-:-:S13]  /*03b0*/  ISETP.GE.AND P2, PT, R21, UR7, PT ;  /* 0x0000000715007c0c */ /* 0x000fda000bf46270 */
[----:B------:R-:W-:Y:S01]  /*03c0*/  @P2 IMAD.MOV.U32 R15, RZ, RZ, -0x800001 ;  /* 0xff7fffffff0f2424 */ /* 0x000fe200078e00ff */
[----:B------:R-:W-:Y:S06]  /*03d0*/  @P2 BRA `(.L_x_92) ;  /* 0x0000000000682947 */ /* 0x000fec0003800000 */
[----:B------:R-:W-:Y:S01]  /*03e0*/  IMAD.WIDE R14, R21, 0x4, R4 ;  /* 0x00000004150e7825 */ /* 0x000fe200078e0204 */
[----:B------:R-:W2:Y:S05]  /*03f0*/  LDG.E R12, desc[UR8][R8.64] ;  /* 0x00000008080c7981 */ /* 0x000eaa000c1e1900 */
[----:B------:R0:W2:Y:S01]  /*0400*/  LDG.E R15, desc[UR8][R14.64] ;  /* 0x000000080e0f7981 */ /* 0x0000a2000c1e1900 */
        /* <DEDUP_REMOVED lines=8> */
[----:B------:R-:W-:-:S05]  /*0490*/  @P2 IADD3 R13, R13, 0x1, RZ ;  /* 0x000000010d0d2810 */ /* 0x000fca0007ffe0ff */
[----:B------:R-:W-:Y:S01]  /*04a0*/  @!P3 IMAD.MOV R13, RZ, RZ, -R13 ;  /* 0x000000ffff0db224 */ /* 0x000fe200078e0a0d */
[----:B---3--:R-:W3:Y:S01]  /*04b0*/  MUFU.RCP R16, R16 ;  /* 0x0000001000107308 */ /* 0x008ee20000001000 */
[----:B-1----:R-:W-:-:S03]  /*04c0*/  ULEA UR5, UR6, UR5, 0x18 ;  /* 0x0000000506057291 */ /* 0x002fc6000f8ec03f */
[----:B------:R-:W-:-:S04]  /*04d0*/  SEL R13, R19, R13, !P1 ;  /* 0x0000000d130d7207 */ /* 0x000fc80004800000 */
[----:B0-----:R-:W-:-:S06]  /*04e0*/  LEA R14, R13, UR5, 0x2 ;  /* 0x000000050d0e7c11 */ /* 0x001fcc000f8e10ff */
[----:B------:R-:W0:Y:S01]  /*04f0*/  LDS R14, [R14] ;  /* 0x000000000e0e7984 */ /* 0x000e220000000800 */
[----:B---3--:R-:W-:-:S06]  /*0500*/  VIADD R13, R16, 0xffffffe ;  /* 0x0ffffffe100d7836 */ /* 0x008fcc0000000000 */
[----:B------:R-:W1:Y:S02]  /*0510*/  F2I.FTZ.U32.TRUNC.NTZ R13, R13 ;  /* 0x0000000d000d7305 */ /* 0x000e64000021f000 */
[----:B-1----:R-:W-:-:S04]  /*0520*/  IMAD.MOV R18, RZ, RZ, -R13 ;  /* 0x000000ffff127224 */ /* 0x002fc800078e0a0d */
[----:B------:R-:W-:Y:S02]  /*0530*/  IMAD R11, R18, R11, RZ ;  /* 0x0000000b120b7224 */ /* 0x000fe400078e02ff */
[----:B--2---:R-:W-:Y:S01]  /*0540*/  FADD.FTZ R15, R12, R15 ;  /* 0x0000000f0c0f7221 */ /* 0x004fe20000010000 */
[----:B------:R-:W-:-:S03]  /*0550*/  MOV R12, RZ ;  /* 0x000000ff000c7202 */ /* 0x000fc60000000f00 */
[----:B0-----:R-:W-:Y:S02]  /*0560*/  FMUL.FTZ R15, R15, R14 ;  /* 0x0000000e0f0f7220 */ /* 0x001fe40000410000 */
[----:B------:R-:W-:-:S07]  /*0570*/  IMAD.HI.U32 R12, R13, R11, R12 ;  /* 0x0000000b0d0c7227 */ /* 0x000fce00078e000c */
.L_x_92:
[----:B------:R-:W-:Y:S05]  /*0580*/  BSYNC B0 ;  /* 0x0000000000007941 */ /* 0x000fea0003800000 */
.L_x_91:
[----:B------:R0:W-:Y:S01]  /*0590*/  STG.E desc[UR8][R8.64], R15 ;  /* 0x0000000f08007986 */ /* 0x0001e2000c101908 */
[----:B------:R-:W-:-:S05]  /*05a0*/  VIADD R3, R3, UR4 ;  /* 0x0000000403037c36 */ /* 0x000fca0008000000 */
[----:B------:R-:W-:-:S13]  /*05b0*/  ISETP.GE.AND P0, PT, R3, R0, PT ;  /* 0x000000000300720c */ /* 0x000fda0003f06270 */
[----:B0-----:R-:W-:Y:S05]  /*05c0*/  @!P0 BRA `(.L_x_93) ;  /* 0xfffffffc00348947 */ /* 0x001fea000383ffff */
[----:B------:R-:W-:Y:S05]  /*05d0*/  EXIT ;  /* 0x000000000000794d */ /* 0x000fea0003800000 */
.L_x_90:
        /* <DEDUP_REMOVED lines=11> */
[----:B-1----:R-:W-:Y:S01]  /*0690*/  HFMA2.MMA R6, -RZ, RZ, 0, 0 ;  /* 0x00000000ff067435 */ /* 0x002fe200000001ff */
[----:B--2---:R-:W-:-:S04]  /*06a0*/  IMAD.MOV R11, RZ, RZ, -R7 ;  /* 0x000000ffff0b7224 */ /* 0x004fc800078e0a07 */
[----:B------:R-:W-:-:S05]  /*06b0*/  IMAD R11, R11, R2, RZ ;  /* 0x000000020b0b7224 */ /* 0x000fca00078e02ff */
[----:B---3--:R-:W-:-:S07]  /*06c0*/  IMAD.HI.U32 R15, R7, R11, R6 ;  /* 0x0000000b070f7227 */ /* 0x008fce00078e0006 */
.L_x_96:
[----:B------:R-:W-:Y:S01]  /*06d0*/  IABS R6, R3 ;  /* 0x0000000300067213 */ /* 0x000fe20000000000 */
[----:B------:R-:W-:Y:S01]  /*06e0*/  BSSY B0, `(.L_x_94) ;  /* 0x0000027000007945 */ /* 0x000fe20003800000 */
[----:B------:R-:W-:Y:S02]  /*06f0*/  IABS R9, R8 ;  /* 0x0000000800097213 */ /* 0x000fe40000000000 */
[----:B------:R-:W-:Y:S01]  /*0700*/  ISETP.GE.AND P2, PT, R3, RZ, PT ;  /* 0x000000ff0300720c */ /* 0x000fe20003f46270 */
[----:B------:R-:W-:Y:S01]  /*0710*/  IMAD.HI.U32 R10, R15, R6, RZ ;  /* 0x000000060f0a7227 */ /* 0x000fe200078e00ff */
[----:B------:R-:W-:-:S03]  /*0720*/  LOP3.LUT R17, RZ, R8, RZ, 0x33, !PT ;  /* 0x00000008ff117212 */ /* 0x000fc600078e33ff */
[----:B------:R-:W-:-:S04]  /*0730*/  IMAD.MOV R11, RZ, RZ, -R10 ;  /* 0x000000ffff0b7224 */ /* 0x000fc800078e0a0a */
[----:B------:R-:W-:-:S05]  /*0740*/  IMAD R11, R9, R11, R6 ;  /* 0x0000000b090b7224 */ /* 0x000fca00078e0206 */
[----:B------:R-:W-:-:S13]  /*0750*/  ISETP.GT.U32.AND P0, PT, R2, R11, PT ;  /* 0x0000000b0200720c */ /* 0x000fda0003f04070 */
[----:B------:R-:W-:-:S05]  /*0760*/  @!P0 IMAD.IADD R11, R11, 0x1, -R9 ;  /* 0x000000010b0b8824 */ /* 0x000fca00078e0a09 */
[----:B------:R-:W-:Y:S02]  /*0770*/  ISETP.GT.U32.AND P1, PT, R2, R11, PT ;  /* 0x0000000b0200720c */ /* 0x000fe40003f24070 */
[----:B------:R-:W-:-:S04]  /*0780*/  IADD3 R6, R11, -R9, RZ ;  /* 0x800000090b067210 */ /* 0x000fc80007ffe0ff */
[----:B------:R-:W-:Y:S02]  /*0790*/  SEL R6, R6, R11, !P1 ;  /* 0x0000000b06067207 */ /* 0x000fe40004800000 */
[----:B------:R-:W-:-:S03]  /*07a0*/  ISETP.NE.AND P1, PT, R8, RZ, PT ;  /* 0x000000ff0800720c */ /* 0x000fc60003f25270 */
[----:B------:R-:W-:-:S05]  /*07b0*/  @!P2 IMAD.MOV R6, RZ, RZ, -R6 ;  /* 0x000000ffff06a224 */ /* 0x000fca00078e0a06 */
[----:B------:R-:W-:-:S04]  /*07c0*/  SEL R6, R17, R6, !P1 ;  /* 0x0000000611067207 */ /* 0x000fc80004800000 */
[----:B------:R-:W-:Y:S01]  /*07d0*/  ISETP.GE.AND P2, PT, R6, UR6, PT ;  /* 0x0000000606007c0c */ /* 0x000fe2000bf46270 */
[----:B0-----:R-:W-:-:S12]  /*07e0*/  IMAD.WIDE R6, R3, 0x4, R4 ;  /* 0x0000000403067825 */ /* 0x001fd800078e0204 */
[----:B------:R-:W-:Y:S01]  /*07f0*/  @P2 IMAD.MOV.U32 R13, RZ, RZ, -0x800001 ;  /* 0xff7fffffff0d2424 */ /* 0x000fe200078e00ff */
[----:B------:R-:W-:Y:S06]  /*0800*/  @P2 BRA `(.L_x_95) ;  /* 0x0000000000502947 */ /* 0x000fec0003800000 */
[----:B------:R-:W2:Y:S01]  /*0810*/  LDG.E R13, desc[UR8][R6.64] ;  /* 0x00000008060d7981 */ /* 0x000ea2000c1e1900 */
[----:B------:R-:W-:Y:S01]  /*0820*/  MOV R2, R9 ;  /* 0x0000000900027202 */ /* 0x000fe20000000f00 */
[----:B------:R-:W-:Y:S01]  /*0830*/  @!P0 VIADD R10, R10, 0x1 ;  /* 0x000000010a0a8836 */ /* 0x000fe20000000000 */
[----:B------:R-:W0:Y:S02]  /*0840*/  I2F.RP R14, R9 ;  /* 0x00000009000e7306 */ /* 0x000e240000209400 */
[----:B------:R-:W-:Y:S02]  /*0850*/  ISETP.GE.U32.AND P2, PT, R11, R2, PT ;  /* 0x000000020b00720c */ /* 0x000fe40003f46070 */
[----:B------:R-:W-:-:S04]  /*0860*/  LOP3.LUT R11, R3, R8, RZ, 0x3c, !PT ;  /* 0x00000008030b7212 */ /* 0x000fc800078e3cff */
[----:B------:R-:W-:-:S07]  /*0870*/  ISETP.GE.AND P3, PT, R11, RZ, PT ;  /* 0x000000ff0b00720c */ /* 0x000fce0003f66270 */
[----:B------:R-:W-:Y:S01]  /*0880*/  @P2 VIADD R10, R10, 0x1 ;  /* 0x000000010a0a2836 */ /* 0x000fe20000000000 */
[----:B0-----:R-:W0:Y:S05]  /*0890*/  MUFU.RCP R14, R14 ;  /* 0x0000000e000e7308 */ /* 0x001e2a0000001000 */
[----:B------:R-:W-:-:S04]  /*08a0*/  @!P3 IADD3 R10, -R10, RZ, RZ ;  /* 0x000000ff0a0ab210 */ /* 0x000fc80007ffe1ff */
[----:B------:R-:W-:-:S04]  /*08b0*/  SEL R10, R17, R10, !P1 ;  /* 0x0000000a110a7207 */ /* 0x000fc80004800000 */
[----:B------:R-:W-:Y:S01]  /*08c0*/  LEA R12, R10, UR5, 0x2 ;  /* 0x000000050a0c7c11 */ /* 0x000fe2000f8e10ff */
[----:B0-----:R-:W-:-:S05]  /*08d0*/  VIADD R10, R14, 0xffffffe ;  /* 0x0ffffffe0e0a7836 */ /* 0x001fca0000000000 */
[----:B------:R-:W2:Y:S01]  /*08e0*/  LDS R12, [R12] ;  /* 0x000000000c0c7984 */ /* 0x000ea20000000800 */
[----:B------:R0:W1:Y:S02]  /*08f0*/  F2I.FTZ.U32.TRUNC.NTZ R11, R10 ;  /* 0x0000000a000b7305 */ /* 0x000064000021f000 */
[----:B0-----:R-:W-:Y:S01]  /*0900*/  HFMA2.MMA R10, -RZ, RZ, 0, 0 ;  /* 0x00000000ff0a7435 */ /* 0x001fe200000001ff */
[----:B-1----:R-:W-:-:S04]  /*0910*/  IMAD.MOV R16, RZ, RZ, -R11 ;  /* 0x000000ffff107224 */ /* 0x002fc800078e0a0b */
[----:B------:R-:W-:-:S05]  /*0920*/  IMAD R15, R16, R9, RZ ;  /* 0x00000009100f7224 */ /* 0x000fca00078e02ff */
[----:B------:R-:W-:-:S04]  /*0930*/  IMAD.HI.U32 R15, R11, R15, R10 ;  /* 0x0000000f0b0f7227 */ /* 0x000fc800078e000a */
[----:B--2---:R-:W-:-:S07]  /*0940*/  FMUL.FTZ R13, R13, R12 ;  /* 0x0000000c0d0d7220 */ /* 0x004fce0000410000 */
.L_x_95:
[----:B------:R-:W-:Y:S05]  /*0950*/  BSYNC B0 ;  /* 0x0000000000007941 */ /* 0x000fea0003800000 */
.L_x_94:
[----:B------:R1:W-:Y:S01]  /*0960*/  STG.E desc[UR8][R6.64], R13 ;  /* 0x0000000d06007986 */ /* 0x0003e2000c101908 */
[----:B------:R-:W-:-:S05]  /*0970*/  VIADD R3, R3, UR4 ;  /* 0x0000000403037c36 */ /* 0x000fca0008000000 */
[----:B------:R-:W-:-:S13]  /*0980*/  ISETP.GE.AND P0, PT, R3, R0, PT ;  /* 0x000000000300720c */ /* 0x000fda0003f06270 */
[----:B-1----:R-:W-:Y:S05]  /*0990*/  @!P0 BRA `(.L_x_96) ;  /* 0xfffffffc004c8947 */ /* 0x002fea000383ffff */
[----:B------:R-:W-:Y:S05]  /*09a0*/  EXIT ;  /* 0x000000000000794d */ /* 0x000fea0003800000 */
.L_x_97:
        /* <DEDUP_REMOVED lines=13> */
.L_x_141:


//--------------------- .text._ZN17fastertransformer23applyTemperaturePenaltyI6__halfEEvPT_PKS2_fiii --------------------------
	.section	.text._ZN17fastertransformer23applyTemperaturePenaltyI6__halfEEvPT_PKS2_fiii,"ax",@progbits
	.align	128
        .global         _ZN17fastertransformer23applyTemperaturePenaltyI6__halfEEvPT_PKS2_fiii
        .type           _ZN17fastertransformer23applyTemperaturePenaltyI6__halfEEvPT_PKS2_fiii,@function
        .size           _ZN17fastertransformer23applyTemperaturePenaltyI6__halfEEvPT_PKS2_fiii,(.L_x_142 - _ZN17fastertransformer23applyTemperaturePenaltyI6__halfEEvPT_PKS2_fiii)
        .other          _ZN17fastertransformer23applyTemperaturePenaltyI6__halfEEvPT_PKS2_fiii,@"STO_CUDA_ENTRY STV_DEFAULT"
_ZN17fastertransformer23applyTemperaturePenaltyI6__halfEEvPT_PKS2_fiii:
.text._ZN17fastertransformer23applyTemperaturePenaltyI6__halfEEvPT_PKS2_fiii:
[----:B------:R-:W-:Y:S01]  /*0000*/  LDC R1, c[0x0][0x28] ;  /* 0x00000a00ff017b82 */ /* 0x000fe20000000800 */
[----:B------:R-:W0:Y:S07]  /*0010*/  S2R R7, SR_CTAID.X ;  /* 0x0000000000077919 */ /* 0x000e2e0000002500 */
[----:B------:R-:W1:Y:S01]  /*0020*/  LDC R2, c[0x0][0x22c] ;  /* 0x00008b00ff027b82 */ /* 0x000e620000000800 */
[----:B------:R-:W-:Y:S01]  /*0030*/  ULDC UR4, c[0x0][0x0] ;  /* 0x0000000000047ab9 */ /* 0x000fe20000000800 */
[----:B------:R-:W-:Y:S01]  /*0040*/  ULDC UR5, c[0x0][0x224] ;  /* 0x0000890000057ab9 */ /* 0x000fe20000000800 */
[----:B------:R-:W0:Y:S02]  /*0050*/  S2R R0, SR_TID.X ;  /* 0x0000000000007919 */ /* 0x000e240000002100 */
[----:B0-----:R-:W-:-:S02]  /*0060*/  IMAD R7, R7, UR4, R0 ;  /* 0x0000000407077c24 */ /* 0x001fc4000f8e0200 */
[----:B-1----:R-:W-:-:S05]  /*0070*/  IMAD R0, R2, UR5, RZ ;  /* 0x0000000502007c24 */ /* 0x002fca000f8e02ff */
[----:B------:R-:W-:-:S13]  /*0080*/  ISETP.GE.AND P0, PT, R7, R0, PT ;  /* 0x000000000700720c */ /* 0x000fda0003f06270 */
[----:B------:R-:W-:Y:S05]  /*0090*/  @P0 EXIT ;  /* 0x000000000000094d */ /* 0x000fea0003800000 */
[----:B------:R-:W-:Y:S01]  /*00a0*/  ULDC.64 UR6, c[0x0][0x218] ;  /* 0x0000860000067ab9 */ /* 0x000fe20000000a00 */
[----:B------:R-:W-:Y:S01]  /*00b0*/  ULDC UR5, c[0x0][0xc] ;  /* 0x0000030000057ab9 */ /* 0x000fe20000000800 */
[----:B------:R-:W-:Y:S01]  /*00c0*/  ISETP.NE.U32.AND P0, PT, RZ, UR6, PT ;  /* 0x00000006ff007c0c */ /* 0x000fe2000bf05070 */
[----:B------:R-:W-:-:S03]  /*00d0*/  UIMAD UR4, UR4, UR5, URZ ;  /* 0x00000005040472a4 */ /* 0x000fc6000f8e023f */
[----:B------:R-:W-:Y:S01]  /*00e0*/  ISETP.NE.AND.EX P0, PT, RZ, UR7, PT, P0 ;  /* 0x00000007ff007c0c */ /* 0x000fe2000bf05300 */
[----:B------:R-:W-:-:S12]  /*00f0*/  ULDC.64 UR6, c[0x0][0x208] ;  /* 0x0000820000067ab9 */ /* 0x000fd80000000a00 */
[----:B------:R-:W-:Y:S05]  /*0100*/  @!P0 BRA `(.L_x_98) ;  /* 0x0000000000ac8947 */ /* 0x000fea0003800000 */
[----:B------:R-:W-:Y:S01]  /*0110*/  IABS R6, R2 ;  /* 0x0000000200067213 */ /* 0x000fe20000000000 */
[----:B------:R-:W0:Y:S01]  /*0120*/  LDC R10, c[0x0][0x22c] ;  /* 0x00008b00ff0a7b82 */ /* 0x000e220000000800 */
[----:B------:R-:W-:Y:S02]  /*0130*/  ULDC UR5, c[0x0][0x220] ;  /* 0x0000880000057ab9 */ /* 0x000fe40000000800 */
[----:B------:R-:W1:Y:S05]  /*0140*/  I2F.RP R11, R6 ;  /* 0x00000006000b7306 */ /* 0x000e6a0000209400 */
[----:B------:R-:W2:Y:S08]  /*0150*/  LDC.64 R2, c[0x0][0x210] ;  /* 0x00008400ff027b82 */ /* 0x000eb00000000a00 */
[----:B------:R-:W3:Y:S01]  /*0160*/  LDC.64 R4, c[0x0][0x218] ;  /* 0x00008600ff047b82 */ /* 0x000ee20000000a00 */
[----:B-1----:R-:W1:Y:S02]  /*0170*/  MUFU.RCP R11, R11 ;  /* 0x0000000b000b7308 */ /* 0x002e640000001000 */
[----:B-1----:R-:W-:Y:S01]  /*0180*/  VIADD R8, R11, 0xffffffe ;  /* 0x0ffffffe0b087836 */ /* 0x002fe20000000000 */
[----:B------:R-:W-:Y:S01]  /*0190*/  F2FP.F16.F32.PACK_AB R11, RZ, UR5 ;  /* 0x00000005ff0b7c3e */ /* 0x000fe200080000ff */
[----:B------:R-:W-:-:S04]  /*01a0*/  ULDC UR5, c[0x0][0x228] ;  /* 0x00008a0000057ab9 */ /* 0x000fc80000000800 */
[----:B------:R1:W4:Y:S02]  /*01b0*/  F2I.FTZ.U32.TRUNC.NTZ R9, R8 ;  /* 0x0000000800097305 */ /* 0x000324000021f000 */
[----:B-1----:R-:W-:Y:S01]  /*01c0*/  HFMA2.MMA R8, -RZ, RZ, 0, 0 ;  /* 0x00000000ff087435 */ /* 0x002fe200000001ff */
[----:B----4-:R-:W-:-:S04]  /*01d0*/  IMAD.MOV R13, RZ, RZ, -R9 ;  /* 0x000000ffff0d7224 */ /* 0x010fc800078e0a09 */
[----:B------:R-:W-:-:S05]  /*01e0*/  IMAD R13, R13, R6, RZ ;  /* 0x000000060d0d7224 */ /* 0x000fca00078e02ff */
[----:B0-23--:R-:W-:-:S07]  /*01f0*/  IMAD.HI.U32 R14, R9, R13, R8 ;  /* 0x0000000d090e7227 */ /* 0x00dfce00078e0008 */
.L_x_99:
[----:B------:R-:W-:Y:S02]  /*0200*/  IABS R9, R7 ;  /* 0x0000000700097213 */ /* 0x000fe40000000000 */
[----:B------:R-:W-:Y:S02]  /*0210*/  IABS R12, R10 ;  /* 0x0000000a000c7213 */ /* 0x000fe40000000000 */
[----:B------:R-:W-:Y:S01]  /*0220*/  ISETP.GE.AND P2, PT, R7, RZ, PT ;  /* 0x000000ff0700720c */ /* 0x000fe20003f46270 */
[----:B------:R-:W-:Y:S01]  /*0230*/  IMAD.HI.U32 R8, R14, R9, RZ ;  /* 0x000000090e087227 */ /* 0x000fe200078e00ff */
[----:B------:R-:W-:-:S03]  /*0240*/  MOV R15, 0xfbff ;  /* 0x0000fbff000f7802 */ /* 0x000fc60000000f00 */
[----:B------:R-:W-:-:S04]  /*0250*/  IMAD.MOV R8, RZ, RZ, -R8 ;  /* 0x000000ffff087224 */ /* 0x000fc800078e0a08 */
[----:B------:R-:W-:-:S05]  /*0260*/  IMAD R9, R12, R8, R9 ;  /* 0x000000080c097224 */ /* 0x000fca00078e0209 */
[----:B------:R-:W-:-:S13]  /*0270*/  ISETP.GT.U32.AND P0, PT, R6, R9, PT ;  /* 0x000000090600720c */ /* 0x000fda0003f04070 */
[----:B------:R-:W-:Y:S01]  /*0280*/  @!P0 IMAD.IADD R9, R9, 0x1, -R12 ;  /* 0x0000000109098824 */ /* 0x000fe200078e0a0c */
[----:B------:R-:W-:-:S04]  /*0290*/  ISETP.NE.AND P0, PT, R10, RZ, PT ;  /* 0x000000ff0a00720c */ /* 0x000fc80003f05270 */
[----:B------:R-:W-:-:S13]  /*02a0*/  ISETP.GT.U32.AND P1, PT, R6, R9, PT ;  /* 0x000000090600720c */ /* 0x000fda0003f24070 */
[----:B------:R-:W-:-:S05]  /*02b0*/  @!P1 IADD3 R9, R9, -R12, RZ ;  /* 0x8000000c09099210 */ /* 0x000fca0007ffe0ff */
[----:B------:R-:W-:Y:S02]  /*02c0*/  IMAD.MOV.U32 R13, RZ, RZ, R9 ;  /* 0x000000ffff0d7224 */ /* 0x000fe400078e0009 */
[----:B------:R-:W-:-:S04]  /*02d0*/  IMAD.WIDE R8, R7, 0x2, R2 ;  /* 0x0000000207087825 */ /* 0x000fc800078e0202 */
[----:B------:R-:W-:Y:S01]  /*02e0*/  @!P2 IMAD.MOV R13, RZ, RZ, -R13 ;  /* 0x000000ffff0da224 */ /* 0x000fe200078e0a0d */
[----:B------:R-:W-:-:S04]  /*02f0*/  @!P0 LOP3.LUT R13, RZ, R10, RZ, 0x33, !PT ;  /* 0x0000000aff0d8212 */ /* 0x000fc800078e33ff */
[C---:B------:R-:W-:Y:S01]  /*0300*/  ISETP.GE.AND P0, PT, R13.reuse, UR5, PT ;  /* 0x000000050d007c0c */ /* 0x040fe2000bf06270 */
[----:B------:R-:W-:-:S12]  /*0310*/  IMAD.WIDE R12, R13, 0x2, R4 ;  /* 0x000000020d0c7825 */ /* 0x000fd800078e0204 */
[----:B------:R0:W-:Y:S04]  /*0320*/  @P0 STG.E.U16 desc[UR6][R8.64], R15 ;  /* 0x0000000f08000986 */ /* 0x0001e8000c101506 */
[----:B------:R-:W2:Y:S04]  /*0330*/  @!P0 LDG.E.U16 R12, desc[UR6][R12.64] ;  /* 0x000000060c0c8981 */ /* 0x000ea8000c1e1500 */
[----:B------:R-:W2:Y:S01]  /*0340*/  @!P0 LDG.E.U16 R17, desc[UR6][R8.64] ;  /* 0x0000000608118981 */ /* 0x000ea2000c1e1500 */
[----:B------:R-:W-:Y:S02]  /*0350*/  VIADD R7, R7, UR4 ;  /* 0x0000000407077c36 */ /* 0x000fe40008000000 */
[----:B--2---:R-:W-:-:S04]  /*0360*/  @!P0 HADD2 R13, R17.H0_H0, R12.H0_H0 ;  /* 0x2000000c110d8230 */ /* 0x004fc80000000800 */
[----:B------:R-:W-:-:S05]  /*0370*/  @!P0 HMUL2 R13, R13.H0_H0, R11.H0_H0 ;  /* 0x2000000b0d0d8232 */ /* 0x000fca0000000800 */
[----:B------:R0:W-:Y:S01]  /*0380*/  @!P0 STG.E.U16 desc[UR6][R8.64], R13 ;  /* 0x0000000d08008986 */ /* 0x0001e2000c101506 */
[----:B------:R-:W-:-:S13]  /*0390*/  ISETP.GE.AND P0, PT, R7, R0, PT ;  /* 0x000000000700720c */ /* 0x000fda0003f06270 */
[----:B0-----:R-:W-:Y:S05]  /*03a0*/  @!P0 BRA `(.L_x_99) ;  /* 0xfffffffc00948947 */ /* 0x001fea000383ffff */
[----:B------:R-:W-:Y:S05]  /*03b0*/  EXIT ;  /* 0x000000000000794d */ /* 0x000fea0003800000 */
.L_x_98:
[----:B------:R-:W-:Y:S01]  /*03c0*/  IABS R4, R2 ;  /* 0x0000000200047213 */ /* 0x000fe20000000000 */
[----:B------:R-:W0:Y:S01]  /*03d0*/  LDC R12, c[0x0][0x22c] ;  /* 0x00008b00ff0c7b82 */ /* 0x000e220000000800 */
[----:B------:R-:W-:Y:S02]  /*03e0*/  ULDC UR5, c[0x0][0x220] ;  /* 0x0000880000057ab9 */ /* 0x000fe40000000800 */
[----:B------:R-:W1:Y:S01]  /*03f0*/  I2F.RP R5, R4 ;  /* 0x0000000400057306 */ /* 0x000e620000209400 */
[----:B------:R-:W-:Y:S01]  /*0400*/  F2FP.F16.F32.PACK_AB R10, RZ, UR5 ;  /* 0x00000005ff0a7c3e */ /* 0x000fe200080000ff */
[----:B------:R-:W-:-:S03]  /*0410*/  ULDC UR5, c[0x0][0x228] ;  /* 0x00008a0000057ab9 */ /* 0x000fc60000000800 */
[----:B------:R-:W2:Y:S03]  /*0420*/  LDC.64 R2, c[0x0][0x210] ;  /* 0x00008400ff027b82 */ /* 0x000ea60000000a00 */
[----:B-1----:R-:W1:Y:S02]  /*0430*/  MUFU.RCP R5, R5 ;  /* 0x0000000500057308 */ /* 0x002e640000001000 */
[----:B-1----:R-:W-:-:S06]  /*0440*/  VIADD R8, R5, 0xffffffe ;  /* 0x0ffffffe05087836 */ /* 0x002fcc0000000000 */
[----:B------:R1:W3:Y:S02]  /*0450*/  F2I.FTZ.U32.TRUNC.NTZ R9, R8 ;  /* 0x0000000800097305 */ /* 0x0002e4000021f000 */
[----:B-1----:R-:W-:Y:S01]  /*0460*/  IMAD.MOV.U32 R8, RZ, RZ, RZ ;  /* 0x000000ffff087224 */ /* 0x002fe200078e00ff */
[----:B---3--:R-:W-:-:S05]  /*0470*/  IADD3 R11, RZ, -R9, RZ ;  /* 0x80000009ff0b7210 */ /* 0x008fca0007ffe0ff */
[----:B------:R-:W-:-:S04]  /*0480*/  IMAD R11, R11, R4, RZ ;  /* 0x000000040b0b7224 */ /* 0x000fc800078e02ff */
[----:B0-2---:R-:W-:-:S07]  /*0490*/  IMAD.HI.U32 R11, R9, R11, R8 ;  /* 0x0000000b090b7227 */ /* 0x005fce00078e0008 */
.L_x_102:
[----:B------:R-:W-:Y:S01]  /*04a0*/  IABS R6, R7 ;  /* 0x0000000700067213 */ /* 0x000fe20000000000 */
[----:B------:R-:W-:Y:S01]  /*04b0*/  BSSY B0, `(.L_x_100) ;  /* 0x0000018000007945 */ /* 0x000fe20003800000 */
[----:B01----:R-:W-:Y:S02]  /*04c0*/  IABS R8, R12 ;  /* 0x0000000c00087213 */ /* 0x003fe40000000000 */
[----:B------:R-:W-:Y:S01]  /*04d0*/  ISETP.GE.AND P1, PT, R7, RZ, PT ;  /* 0x000000ff0700720c */ /* 0x000fe20003f26270 */
[----:B------:R-:W-:Y:S01]  /*04e0*/  IMAD.HI.U32 R5, R11, R6, RZ ;  /* 0x000000060b057227 */ /* 0x000fe200078e00ff */
[----:B------:R-:W-:-:S03]  /*04f0*/  ISETP.NE.AND P2, PT, R12, RZ, PT ;  /* 0x000000ff0c00720c */ /* 0x000fc60003f45270 */
[----:B------:R-:W-:-:S04]  /*0500*/  IMAD.MOV R5, RZ, RZ, -R5 ;  /* 0x000000ffff057224 */ /* 0x000fc800078e0a05 */
[----:B------:R-:W-:-:S05]  /*0510*/  IMAD R5, R8, R5, R6 ;  /* 0x0000000508057224 */ /* 0x000fca00078e0206 */
[----:B------:R-:W-:-:S13]  /*0520*/  ISETP.GT.U32.AND P0, PT, R4, R5, PT ;  /* 0x000000050400720c */ /* 0x000fda0003f04070 */
[----:B------:R-:W-:-:S04]  /*0530*/  @!P0 IADD3 R5, R5, -R8, RZ ;  /* 0x8000000805058210 */ /* 0x000fc80007ffe0ff */
[----:B------:R-:W-:-:S13]  /*0540*/  ISETP.GT.U32.AND P0, PT, R4, R5, PT ;  /* 0x000000050400720c */ /* 0x000fda0003f04070 */
[----:B------:R-:W-:Y:S02]  /*0550*/  @!P0 IMAD.IADD R5, R5, 0x1, -R8 ;  /* 0x0000000105058824 */ /* 0x000fe400078e0a08 */
[C---:B------:R-:W-:Y:S01]  /*0560*/  IMAD.WIDE R8, R7.reuse, 0x2, R2 ;  /* 0x0000000207087825 */ /* 0x040fe200078e0202 */
[----:B------:R-:W-:Y:S02]  /*0570*/  IADD3 R7, R7, UR4, RZ ;  /* 0x0000000407077c10 */ /* 0x000fe4000fffe0ff */
[----:B------:R-:W-:Y:S02]  /*0580*/  @!P1 IADD3 R5, -R5, RZ, RZ ;  /* 0x000000ff05059210 */ /* 0x000fe40007ffe1ff */
[----:B------:R-:W-:Y:S02]  /*0590*/  @!P2 LOP3.LUT R5, RZ, R12, RZ, 0x33, !PT ;  /* 0x0000000cff05a212 */ /* 0x000fe400078e33ff */
[----:B------:R-:W-:Y:S02]  /*05a0*/  ISETP.GE.AND P1, PT, R7, R0, PT ;  /* 0x000000000700720c */ /* 0x000fe40003f26270 */
[----:B------:R-:W-:Y:S01]  /*05b0*/  ISETP.GE.AND P0, PT, R5, UR5, PT ;  /* 0x0000000505007c0c */ /* 0x000fe2000bf06270 */
[----:B------:R-:W-:-:S12]  /*05c0*/  IMAD.MOV.U32 R5, RZ, RZ, 0xfbff ;  /* 0x0000fbffff057424 */ /* 0x000fd800078e00ff */
[----:B------:R0:W-:Y:S01]  /*05d0*/  @P0 STG.E.U16 desc[UR6][R8.64], R5 ;  /* 0x0000000508000986 */ /* 0x0001e2000c101506 */
[----:B------:R-:W-:Y:S05]  /*05e0*/  @P0 BRA `(.L_x_101) ;  /* 0x0000000000100947 */ /* 0x000fea0003800000 */
[----:B0-----:R-:W2:Y:S02]  /*05f0*/  LDG.E.U16 R5, desc[UR6][R8.64] ;  /* 0x0000000608057981 */ /* 0x001ea4000c1e1500 */
[----:B--2---:R-:W-:-:S04]  /*0600*/  HADD2 R5, R5.H0_H0, RZ.H0_H0 ;  /* 0x200000ff05057230 */ /* 0x004fc80000000800 */
[----:B------:R-:W-:-:S05]  /*0610*/  HMUL2 R5, R5.H0_H0, R10.H0_H0 ;  /* 0x2000000a05057232 */ /* 0x000fca0000000800 */
[----:B------:R1:W-:Y:S02]  /*0620*/  STG.E.U16 desc[UR6][R8.64], R5 ;  /* 0x0000000508007986 */ /* 0x0003e4000c101506 */
.L_x_101:
[----:B------:R-:W-:Y:S05]  /*0630*/  BSYNC B0 ;  /* 0x0000000000007941 */ /* 0x000fea0003800000 */
.L_x_100:
[----:B------:R-:W-:Y:S05]  /*0640*/  @!P1 BRA `(.L_x_102) ;  /* 0xfffffffc00949947 */ /* 0x000fea000383ffff */
[----:B------:R-:W-:Y:S05]  /*0650*/  EXIT ;  /* 0x000000000000794d */ /* 0x000fea0003800000 */
.L_x_103:
        /* <DEDUP_REMOVED lines=10> */
.L_x_142:


//--------------------- .text._ZN17fastertransformer23applyTemperaturePenaltyIfEEvPT_PKS1_fiii --------------------------
	.section	.text._ZN17fastertransformer23applyTemperaturePenaltyIfEEvPT_PKS1_fiii,"ax",@progbits
	.align	128
        .global         _ZN17fastertransformer23applyTemperaturePenaltyIfEEvPT_PKS1_fiii
        .type           _ZN17fastertransformer23applyTemperaturePenaltyIfEEvPT_PKS1_fiii,@function
        .size           _ZN17fastertransformer23applyTemperaturePenaltyIfEEvPT_PKS1_fiii,(.L_x_143 - _ZN17fastertransformer23applyTemperaturePenaltyIfEEvPT_PKS1_fiii)
        .other          _ZN17fastertransformer23applyTemperaturePenaltyIfEEvPT_PKS1_fiii,@"STO_CUDA_ENTRY STV_DEFAULT"
_ZN17fastertransformer23applyTemperaturePenaltyIfEEvPT_PKS1_fiii:
.text._ZN17fastertransformer23applyTemperaturePenaltyIfEEvPT_PKS1_fiii:
        /* <DEDUP_REMOVED lines=21> */
[----:B------:R-:W2:Y:S03]  /*0150*/  LDC.64 R2, c[0x0][0x210] ;  /* 0x00008400ff027b82 */ /* 0x000ea60000000a00 */
[----:B-1----:R-:W1:Y:S02]  /*0160*/  MUFU.RCP R9, R9 ;  /* 0x0000000900097308 */ /* 0x002e640000001000 */
[----:B-1----:R-:W-:-:S06]  /*0170*/  VIADD R6, R9, 0xffffffe ;  /* 0x0ffffffe09067836 */ /* 0x002fcc0000000000 */
[----:B------:R1:W3:Y:S02]  /*0180*/  F2I.FTZ.U32.TRUNC.NTZ R7, R6 ;  /* 0x0000000600077305 */ /* 0x0002e4000021f000 */
[----:B-1----:R-:W-:Y:S01]  /*0190*/  HFMA2.MMA R6, -RZ, RZ, 0, 0 ;  /* 0x00000000ff067435 */ /* 0x002fe200000001ff */
[----:B---3--:R-:W-:-:S04]  /*01a0*/  IMAD.MOV R11, RZ, RZ, -R7 ;  /* 0x000000ffff0b7224 */ /* 0x008fc800078e0a07 */
[----:B------:R-:W-:-:S05]  /*01b0*/  IMAD R11, R11, R4, RZ ;  /* 0x000000040b0b7224 */ /* 0x000fca00078e02ff */
[----:B0-2---:R-:W-:-:S07]  /*01c0*/  IMAD.HI.U32 R12, R7, R11, R6 ;  /* 0x0000000b070c7227 */ /* 0x005fce00078e0006 */
.L_x_105:
[----:B------:R-:W-:Y:S02]  /*01d0*/  IABS R7, R5 ;  /* 0x0000000500077213 */ /* 0x000fe40000000000 */
[----:B------:R-:W-:Y:S02]  /*01e0*/  IABS R10, R8 ;  /* 0x00000008000a7213 */ /* 0x000fe40000000000 */
[----:B------:R-:W-:Y:S01]  /*01f0*/  ISETP.GE.AND P2, PT, R5, RZ, PT ;  /* 0x000000ff0500720c */ /* 0x000fe20003f46270 */
[----:B------:R-:W-:-:S04]  /*0200*/  IMAD.HI.U32 R6, R12, R7, RZ ;  /* 0x000000070c067227 */ /* 0x000fc800078e00ff */
        /* <DEDUP_REMOVED lines=11> */
[----:B------:R-:W-:-:S13]  /*02c0*/  ISETP.GE.AND P0, PT, R9, UR5, PT ;  /* 0x0000000509007c0c */ /* 0x000fda000bf06270 */
[----:B------:R-:W0:Y:S01]  /*02d0*/  @!P0 LDC.64 R10, c[0x0][0x218] ;  /* 0x00008600ff0a8b82 */ /* 0x000e220000000a00 */
[----:B------:R-:W2:Y:S07]  /*02e0*/  @!P0 LDG.E R13, desc[UR6][R6.64] ;  /* 0x00000006060d8981 */ /* 0x000eae000c1e1900 */
[----:B------:R-:W1:Y:S01]  /*02f0*/  @!P0 LDC R14, c[0x0][0x220] ;  /* 0x00008800ff0e8b82 */ /* 0x000e620000000800 */
[----:B0-----:R-:W-:-:S06]  /*0300*/  @!P0 IMAD.WIDE R10, R9, 0x4, R10 ;  /* 0x00000004090a8825 */ /* 0x001fcc00078e020a */
[----:B------:R-:W2:Y:S01]  /*0310*/  @!P0 LDG.E R10, desc[UR6][R10.64] ;  /* 0x000000060a0a8981 */ /* 0x000ea2000c1e1900 */
[----:B------:R-:W-:Y:S01]  /*0320*/  MOV R9, 0xff7fffff ;  /* 0xff7fffff00097802 */ /* 0x000fe20000000f00 */
[----:B------:R-:W-:Y:S02]  /*0330*/  VIADD R5, R5, UR4 ;  /* 0x0000000405057c36 */ /* 0x000fe40008000000 */
[----:B--2---:R-:W-:-:S04]  /*0340*/  @!P0 FADD.FTZ R13, R10, R13 ;  /* 0x0000000d0a0d8221 */ /* 0x004fc80000010000 */
[----:B-1----:R-:W-:-:S05]  /*0350*/  @!P0 FMUL.FTZ R9, R13, R14 ;  /* 0x0000000e0d098220 */ /* 0x002fca0000410000 */
[----:B------:R0:W-:Y:S01]  /*0360*/  STG.E desc[UR6][R6.64], R9 ;  /* 0x0000000906007986 */ /* 0x0001e2000c101906 */
[----:B------:R-:W-:-:S13]  /*0370*/  ISETP.GE.AND P0, PT, R5, R0, PT ;  /* 0x000000000500720c */ /* 0x000fda0003f06270 */
[----:B0-----:R-:W-:Y:S05]  /*0380*/  @!P0 BRA `(.L_x_105) ;  /* 0xfffffffc00908947 */ /* 0x001fea000383ffff */
[----:B------:R-:W-:Y:S05]  /*0390*/  EXIT ;  /* 0x000000000000794d */ /* 0x000fea0003800000 */
.L_x_104:
[----:B------:R-:W-:Y:S01]  /*03a0*/  IABS R11, R2 ;  /* 0x00000002000b7213 */ /* 0x000fe20000000000 */
[----:B------:R-:W0:Y:S01]  /*03b0*/  LDC R8, c[0x0][0x22c] ;  /* 0x00008b00ff087b82 */ /* 0x000e220000000800 */
[----:B------:R-:W-:Y:S01]  /*03c0*/  ULDC UR5, c[0x0][0x228] ;  /* 0x00008a0000057ab9 */ /* 0x000fe20000000800 */
[----:B------:R-:W-:Y:S01]  /*03d0*/  ULDC UR8, c[0x0][0x220] ;  /* 0x0000880000087ab9 */ /* 0x000fe20000000800 */
[----:B------:R-:W1:Y:S05]  /*03e0*/  I2F.RP R4, R11 ;  /* 0x0000000b00047306 */ /* 0x000e6a0000209400 */
[----:B------:R-:W2:Y:S03]  /*03f0*/  LDC.64 R2, c[0x0][0x210] ;  /* 0x00008400ff027b82 */ /* 0x000ea60000000a00 */
[----:B-1----:R-:W1:Y:S02]  /*0400*/  MUFU.RCP R4, R4 ;  /* 0x0000000400047308 */ /* 0x002e640000001000 */
[----:B-1----:R-:W-:-:S06]  /*0410*/  IADD3 R6, R4, 0xffffffe, RZ ;  /* 0x0ffffffe04067810 */ /* 0x002fcc0007ffe0ff */
[----:B------:R1:W3:Y:S02]  /*0420*/  F2I.FTZ.U32.TRUNC.NTZ R7, R6 ;  /* 0x0000000600077305 */ /* 0x0002e4000021f000 */
[----:B-1----:R-:W-:Y:S01]  /*0430*/  MOV R6, RZ ;  /* 0x000000ff00067202 */ /* 0x002fe20000000f00 */
[----:B---3--:R-:W-:-:S04]  /*0440*/  IMAD.MOV R10, RZ, RZ, -R7 ;  /* 0x000000ffff0a7224 */ /* 0x008fc800078e0a07 */
[----:B------:R-:W-:-:S04]  /*0450*/  IMAD R9, R10, R11, RZ ;  /* 0x0000000b0a097224 */ /* 0x000fc800078e02ff */
[----:B0-2---:R-:W-:-:S07]  /*0460*/  IMAD.HI.U32 R13, R7, R9, R6 ;  /* 0x00000009070d7227 */ /* 0x005fce00078e0006 */
.L_x_108:
[----:B------:R-:W-:Y:S01]  /*0470*/  IABS R6, R5 ;  /* 0x0000000500067213 */ /* 0x000fe20000000000 */
[----:B------:R-:W-:Y:S01]  /*0480*/  BSSY B0, `(.L_x_106) ;  /* 0x0000014000007945 */ /* 0x000fe20003800000 */
[----:B------:R-:W-:Y:S02]  /*0490*/  IABS R9, R8 ;  /* 0x0000000800097213 */ /* 0x000fe40000000000 */
[----:B------:R-:W-:Y:S01]  /*04a0*/  ISETP.GE.AND P1, PT, R5, RZ, PT ;  /* 0x000000ff0500720c */ /* 0x000fe20003f26270 */
[----:B------:R-:W-:Y:S01]  /*04b0*/  IMAD.HI.U32 R4, R13, R6, RZ ;  /* 0x000000060d047227 */ /* 0x000fe200078e00ff */
[----:B------:R-:W-:-:S03]  /*04c0*/  ISETP.NE.AND P2, PT, R8, RZ, PT ;  /* 0x000000ff0800720c */ /* 0x000fc60003f45270 */
[----:B------:R-:W-:-:S04]  /*04d0*/  IMAD.MOV R7, RZ, RZ, -R4 ;  /* 0x000000ffff077224 */ /* 0x000fc800078e0a04 */
[----:B------:R-:W-:Y:S02]  /*04e0*/  IMAD R4, R9, R7, R6 ;  /* 0x0000000709047224 */ /* 0x000fe400078e0206 */
[----:B------:R-:W-:-:S03]  /*04f0*/  IMAD.WIDE R6, R5, 0x4, R2 ;  /* 0x0000000405067825 */ /* 0x000fc600078e0202 */
[----:B------:R-:W-:-:S13]  /*0500*/  ISETP.GT.U32.AND P0, PT, R11, R4, PT ;  /* 0x000000040b00720c */ /* 0x000fda0003f04070 */
[----:B------:R-:W-:-:S04]  /*0510*/  @!P0 IADD3 R4, R4, -R9, RZ ;  /* 0x8000000904048210 */ /* 0x000fc80007ffe0ff */
[----:B------:R-:W-:-:S13]  /*0520*/  ISETP.GT.U32.AND P0, PT, R11, R4, PT ;  /* 0x000000040b00720c */ /* 0x000fda0003f04070 */
[----:B------:R-:W-:Y:S02]  /*0530*/  @!P0 IMAD.IADD R4, R4, 0x1, -R9 ;  /* 0x0000000104048824 */ /* 0x000fe400078e0a09 */
[----:B------:R-:W-:-:S03]  /*0540*/  IMAD.MOV.U32 R9, RZ, RZ, -0x800001 ;  /* 0xff7fffffff097424 */ /* 0x000fc600078e00ff */
[----:B------:R-:W-:Y:S02]  /*0550*/  @!P1 IADD3 R4, -R4, RZ, RZ ;  /* 0x000000ff04049210 */ /* 0x000fe40007ffe1ff */
[----:B------:R-:W-:-:S04]  /*0560*/  @!P2 LOP3.LUT R4, RZ, R8, RZ, 0x33, !PT ;  /* 0x00000008ff04a212 */ /* 0x000fc800078e33ff */
[----:B------:R-:W-:-:S13]  /*0570*/  ISETP.GE.AND P0, PT, R4, UR5, PT ;  /* 0x0000000504007c0c */ /* 0x000fda000bf06270 */
[----:B------:R-:W-:Y:S05]  /*0580*/  @P0 BRA `(.L_x_107) ;  /* 0x00000000000c0947 */ /* 0x000fea0003800000 */
[----:B------:R-:W2:Y:S02]  /*0590*/  LDG.E R4, desc[UR6][R6.64] ;  /* 0x0000000606047981 */ /* 0x000ea4000c1e1900 */
[----:B--2---:R-:W-:-:S04]  /*05a0*/  FADD.FTZ R4, RZ, R4 ;  /* 0x00000004ff047221 */ /* 0x004fc80000010000 */
[----:B------:R-:W-:-:S07]  /*05b0*/  FMUL.FTZ R9, R4, UR8 ;  /* 0x0000000804097c20 */ /* 0x000fce0008410000 */
.L_x_107:
[----:B------:R-:W-:Y:S05]  /*05c0*/  BSYNC B0 ;  /* 0x0000000000007941 */ /* 0x000fea0003800000 */
.L_x_106:
[----:B------:R0:W-:Y:S01]  /*05d0*/  STG.E desc[UR6][R6.64], R9 ;  /* 0x0000000906007986 */ /* 0x0001e2000c101906 */
[----:B------:R-:W-:-:S04]  /*05e0*/  IADD3 R5, R5, UR4, RZ ;  /* 0x0000000405057c10 */ /* 0x000fc8000fffe0ff */
[----:B------:R-:W-:-:S13]  /*05f0*/  ISETP.GE.AND P0, PT, R5, R0, PT ;  /* 0x000000000500720c */ /* 0x000fda0003f06270 */
[----:B0-----:R-:W-:Y:S05]  /*0600*/  @!P0 BRA `(.L_x_108) ;  /* 0xfffffffc00988947 */ /* 0x001fea000383ffff */
[----:B------:R-:W-:Y:S05]  /*0610*/  EXIT ;  /* 0x000000000000794d */ /* 0x000fea0003800000 */
.L_x_109:
        /* <DEDUP_REMOVED lines=14> */
.L_x_143:


//--------------------- .text._ZN17fastertransformer31batchApplyTemperaturePenalty_h2EP7__half2PKS0_PKfiii --------------------------
	.section	.text._ZN17fastertransformer31batchApplyTemperaturePenalty_h2EP7__half2PKS0_PKfiii,"ax",@progbits
	.align	128
        .global         _ZN17fastertransformer31batchApplyTemperaturePenalty_h2EP7__half2PKS0_PKfiii
        .type           _ZN17fastertransformer31batchApplyTemperaturePenalty_h2EP7__half2PKS0_PKfiii,@function
        .size           _ZN17fastertransformer31batchApplyTemperaturePenalty_h2EP7__half2PKS0_PKfiii,(.L_x_144 - _ZN17fastertransformer31batchApplyTemperaturePenalty_h2EP7__half2PKS0_PKfiii)
        .other          _ZN17fastertransformer31batchApplyTemperaturePenalty_h2EP7__half2PKS0_PKfiii,@"STO_CUDA_ENTRY STV_DEFAULT"
_ZN17fastertransformer31batchApplyTemperaturePenalty_h2EP7__half2PKS0_PKfiii:
.text._ZN17fastertransformer31batchApplyTemperaturePenalty_h2EP7__half2PKS0_PKfiii:
[----:B------:R-:W0:Y:S08]  /*0000*/  LDC R1, c[0x0][0x28] ;  /* 0x00000a00ff017b82 */ /* 0x000e300000000800 */
[----:B------:R-:W1:Y:S02]  /*0010*/  LDC R0, c[0x0][0x22c] ;  /* 0x00008b00ff007b82 */ /* 0x000e640000000800 */
[----:B-1----:R-:W-:-:S04]  /*0020*/  LOP3.LUT R0, R0, 0x1, RZ, 0xc0, !PT ;  /* 0x0000000100007812 */ /* 0x002fc800078ec0ff */
[----:B------:R-:W-:-:S13]  /*0030*/  ISETP.NE.U32.AND P0, PT, R0, 0x1, PT ;  /* 0x000000010000780c */ /* 0x000fda0003f05070 */
[----:B0-----:R-:W-:Y:S05]  /*0040*/  @P0 BRA `(.L_x_110) ;  /* 0x0000000000400947 */ /* 0x001fea0003800000 */
[----:B------:R-:W-:Y:S01]  /*0050*/  MOV R0, 0x50 ;  /* 0x0000005000007802 */ /* 0x000fe20000000f00 */
[----:B------:R-:W-:Y:S01]  /*0060*/  ULDC.64 UR4, c[0x4][0x30] ;  /* 0x01000c0000047ab9 */ /* 0x000fe20000000a00 */
[----:B------:R-:W-:Y:S01]  /*0070*/  ULDC.64 UR6, c[0x4][0x8] ;  /* 0x0100020000067ab9 */ /* 0x000fe20000000a00 */
[----:B------:R-:W-:Y:S01]  /*0080*/  IMAD.U32 R4, RZ, RZ, UR4 ;  /* 0x00000004ff047e24 */ /* 0x000fe2000f8e00ff */
[----:B------:R0:W1:Y:S01]  /*0090*/  LDC.64 R2, c[0x4][R0] ;  /* 0x0100000000027b82 */ /* 0x0000620000000a00 */
[----:B------:R-:W-:Y:S01]  /*00a0*/  IMAD.U32 R5, RZ, RZ, UR5 ;  /* 0x00000005ff057e24 */ /* 0x000fe2000f8e00ff */
[----:B------:R-:W-:Y:S01]  /*00b0*/  ULDC.64 UR4, c[0x4][0x38] ;  /* 0x01000e0000047ab9 */ /* 0x000fe20000000a00 */
[----:B------:R-:W-:Y:S01]  /*00c0*/  HFMA2.MMA R13, -RZ, RZ, 0, 0 ;  /* 0x00000000ff0d7435 */ /* 0x000fe200000001ff */
[----:B------:R-:W-:Y:S02]  /*00d0*/  IMAD.U32 R6, RZ, RZ, UR4 ;  /* 0x00000004ff067e24 */ /* 0x000fe4000f8e00ff */
[----:B------:R-:W-:-:S02]  /*00e0*/  IMAD.U32 R7, RZ, RZ, UR5 ;  /* 0x00000005ff077e24 */ /* 0x000fc4000f8e00ff */
[----:B------:R-:W-:Y:S02]  /*00f0*/  IMAD.U32 R10, RZ, RZ, UR6 ;  /* 0x00000006ff0a7e24 */ /* 0x000fe4000f8e00ff */
[----:B------:R-:W-:Y:S02]  /*0100*/  IMAD.U32 R11, RZ, RZ, UR7 ;  /* 0x00000007ff0b7e24 */ /* 0x000fe4000f8e00ff */
[----:B------:R-:W-:Y:S02]  /*0110*/  IMAD.MOV.U32 R8, RZ, RZ, 0x9c ;  /* 0x0000009cff087424 */ /* 0x000fe400078e00ff */
[----:B0-----:R-:W-:-:S07]  /*0120*/  IMAD.MOV.U32 R12, RZ, RZ, 0x1 ;  /* 0x00000001ff0c7424 */ /* 0x001fce00078e00ff */
[----:B------:R-:W-:-:S07]  /*0130*/  LEPC R20, `(.L_x_110) ;  /* 0x000000001014794e */ /* 0x000fce0000000000 */
[----:B-1----:R-:W-:Y:S05]  /*0140*/  CALL.ABS.NOINC R2 ;  /* 0x0000000002007343 */ /* 0x002fea0003c00000 */
.L_x_110:
[----:B------:R-:W0:Y:S02]  /*0150*/  LDC R0, c[0x0][0x230] ;  /* 0x00008c00ff007b82 */ /* 0x000e240000000800 */
[----:B0-----:R-:W-:-:S04]  /*0160*/  LOP3.LUT R0, R0, 0x1, RZ, 0xc0, !PT ;  /* 0x0000000100007812 */ /* 0x001fc800078ec0ff */
[----:B------:R-:W-:-:S13]  /*0170*/  ISETP.NE.U32.AND P0, PT, R0, 0x1, PT ;  /* 0x000000010000780c */ /* 0x000fda0003f05070 */
[----:B------:R-:W-:Y:S05]  /*0180*/  @P0 BRA `(.L_x_111) ;  /* 0x0000000000400947 */ /* 0x000fea0003800000 */
[----:B------:R-:W-:Y:S01]  /*0190*/  MOV R0, 0x50 ;  /* 0x0000005000007802 */ /* 0x000fe20000000f00 */
[----:B------:R-:W-:Y:S01]  /*01a0*/  ULDC.64 UR4, c[0x4][0x40] ;  /* 0x0100100000047ab9 */ /* 0x000fe20000000a00 */
[----:B------:R-:W-:Y:S01]  /*01b0*/  ULDC.64 UR6, c[0x4][0x8] ;  /* 0x0100020000067ab9 */ /* 0x000fe20000000a00 */
[----:B------:R-:W-:Y:S01]  /*01c0*/  IMAD.U32 R4, RZ, RZ, UR4 ;  /* 0x00000004ff047e24 */ /* 0x000fe2000f8e00ff */
[----:B------:R0:W1:Y:S01]  /*01d0*/  LDC.64 R2, c[0x4][R0] ;  /* 0x0100000000027b82 */ /* 0x0000620000000a00 */
[----:B------:R-:W-:Y:S01]  /*01e0*/  IMAD.U32 R5, RZ, RZ, UR5 ;  /* 0x00000005ff057e24 */ /* 0x000fe2000f8e00ff */
[----:B------:R-:W-:Y:S01]  /*01f0*/  ULDC.64 UR4, c[0x4][0x38] ;  /* 0x01000e0000047ab9 */ /* 0x000fe20000000a00 */
[----:B------:R-:W-:Y:S01]  /*0200*/  HFMA2.MMA R8, -RZ, RZ, 0, 9.357929229736328125e-06 ;  /* 0x0000009dff087435 */ /* 0x000fe200000001ff */
[----:B------:R-:W-:Y:S02]  /*0210*/  IMAD.U32 R6, RZ, RZ, UR4 ;  /* 0x00000004ff067e24 */ /* 0x000fe4000f8e00ff */
[----:B------:R-:W-:-:S02]  /*0220*/  IMAD.U32 R7, RZ, RZ, UR5 ;  /* 0x00000005ff077e24 */ /* 0x000fc4000f8e00ff */
[----:B------:R-:W-:Y:S02]  /*0230*/  IMAD.U32 R10, RZ, RZ, UR6 ;  /* 0x00000006ff0a7e24 */ /* 0x000fe4000f8e00ff */
[----:B------:R-:W-:Y:S02]  /*0240*/  IMAD.U32 R11, RZ, RZ, UR7 ;  /* 0x00000007ff0b7e24 */ /* 0x000fe4000f8e00ff */
[----:B------:R-:W-:Y:S02]  /*0250*/  IMAD.MOV.U32 R12, RZ, RZ, 0x1 ;  /* 0x00000001ff0c7424 */ /* 0x000fe400078e00ff */
[----:B0-----:R-:W-:-:S07]  /*0260*/  IMAD.MOV.U32 R13, RZ, RZ, RZ ;  /* 0x000000ffff0d7224 */ /* 0x001fce00078e00ff */
[----:B------:R-:W-:-:S07]  /*0270*/  LEPC R20, `(.L_x_111) ;  /* 0x000000001014794e */ /* 0x000fce0000000000 */
[----:B-1----:R-:W-:Y:S05]  /*0280*/  CALL.ABS.NOINC R2 ;  /* 0x0000000002007343 */ /* 0x002fea0003c00000 */
.L_x_111:
[----:B------:R-:W0:Y:S01]  /*0290*/  S2R R7, SR_TID.X ;  /* 0x0000000000077919 */ /* 0x000e220000002100 */
[----:B------:R-:W0:Y:S08]  /*02a0*/  LDC R6, c[0x0][0x228] ;  /* 0x00008a00ff067b82 */ /* 0x000e300000000800 */
[----:B------:R-:W1:Y:S01]  /*02b0*/  LDC.64 R14, c[0x0][0x208] ;  /* 0x00008200ff0e7b82 */ /* 0x000e620000000a00 */
[----:B0-----:R-:W-:-:S13]  /*02c0*/  ISETP.GE.U32.AND P0, PT, R7, R6, PT ;  /* 0x000000060700720c */ /* 0x001fda0003f06070 */
[----:B------:R-:W0:Y:S01]  /*02d0*/  @!P0 LDC.64 R2, c[0x0][0x220] ;  /* 0x00008800ff028b82 */ /* 0x000e220000000a00 */
[----:B-1----:R-:W-:Y:S02]  /*02e0*/  @!P0 R2UR UR4, R14 ;  /* 0x000000000e0482ca */ /* 0x002fe400000e0000 */
[----:B------:R-:W-:Y:S01]  /*02f0*/  @!P0 R2UR UR5, R15 ;  /* 0x000000000f0582ca */ /* 0x000fe200000e0000 */
[----:B0-----:R-:W-:-:S12]  /*0300*/  @!P0 IMAD.WIDE.U32 R2, R7, 0x4, R2 ;  /* 0x0000000407028825 */ /* 0x001fd800078e0002 */
[----:B------:R-:W2:Y:S01]  /*0310*/  @!P0 LDG.E R2, desc[UR4][R2.64] ;  /* 0x0000000402028981 */ /* 0x000ea2000c1e1900 */
[----:B------:R-:W-:Y:S01]  /*0320*/  @!P0 MOV R4, 0x400 ;  /* 0x0000040000048802 */ /* 0x000fe20000000f00 */
[----:B------:R-:W-:Y:S05]  /*0330*/  WARPSYNC.ALL ;  /* 0x0000000000007948 */ /* 0x000fea0003800000 */
[----:B------:R-:W0:Y:S02]  /*0340*/  @!P0 S2R R5, SR_CgaCtaId ;  /* 0x0000000000058919 */ /* 0x000e240000008800 */
[----:B0-----:R-:W-:-:S05]  /*0350*/  @!P0 LEA R4, R5, R4, 0x18 ;  /* 0x0000000405048211 */ /* 0x001fca00078ec0ff */
[----:B------:R-:W-:Y:S02]  /*0360*/  @!P0 IMAD R4, R7, 0x4, R4 ;  /* 0x0000000407048824 */ /* 0x000fe400078e0204 */
[----:B--2---:R-:W-:-:S06]  /*0370*/  @!P0 FADD.FTZ R0, R2, 9.9999999747524270788e-07 ;  /* 0x358637bd02008421 */ /* 0x004fcc0000010000 */
[----:B------:R-:W0:Y:S02]  /*0380*/  @!P0 MUFU.RCP R0, R0 ;  /* 0x0000000000008308 */ /* 0x000e240000001000 */
[----:B0-----:R-:W-:-:S04]  /*0390*/  @!P0 F2FP.F16.F32.PACK_AB R3, RZ, R0 ;  /* 0x00000000ff03823e */ /* 0x001fc800000000ff */
[----:B------:R-:W-:-:S05]  /*03a0*/  @!P0 PRMT R3, R3, 0x5410, R3 ;  /* 0x0000541003038816 */ /* 0x000fca0000000003 */
[----:B------:R0:W-:Y:S01]  /*03b0*/  @!P0 STS [R4], R3 ;  /* 0x0000000304008388 */ /* 0x0001e20000000800 */
[----:B------:R-:W0:Y:S01]  /*03c0*/  S2R R2, SR_CTAID.X ;  /* 0x0000000000027919 */ /* 0x000e220000002500 */
[----:B------:R-:W1:Y:S01]  /*03d0*/  LDC R0, c[0x0][0x230] ;  /* 0x00008c00ff007b82 */ /* 0x000e620000000800 */
[----:B------:R-:W-:Y:S01]  /*03e0*/  ULDC UR4, c[0x0][0x0] ;  /* 0x0000000000047ab9 */ /* 0x000fe20000000800 */
[----:B-1----:R-:W-:-:S04]  /*03f0*/  LEA.HI R0, R0, R0, RZ, 0x1 ;  /* 0x0000000000007211 */ /* 0x002fc800078f08ff */
[----:B------:R-:W-:Y:S01]  /*0400*/  SHF.R.S32.HI R0, RZ, 0x1, R0 ;  /* 0x00000001ff007819 */ /* 0x000fe20000011400 */
[----:B0-----:R-:W-:-:S04]  /*0410*/  IMAD R3, R2, UR4, R7 ;  /* 0x0000000402037c24 */ /* 0x001fc8000f8e0207 */
[----:B------:R-:W-:Y:S01]  /*0420*/  IMAD R2, R0, R6, RZ ;  /* 0x0000000600027224 */ /* 0x000fe200078e02ff */
[----:B------:R-:W-:Y:S04]  /*0430*/  BAR.SYNC.DEFER_BLOCKING 0x0 ;  /* 0x0000000000007b1d */ /* 0x000fe80000010000 */
[----:B------:R-:W-:-:S13]  /*0440*/  ISETP.GE.AND P0, PT, R3, R2, PT ;  /* 0x000000020300720c */ /* 0x000fda0003f06270 */
[----:B------:R-:W-:Y:S05]  /*0450*/  @P0 EXIT ;  /* 0x000000000000094d */ /* 0x000fea0003800000 */
[----:B------:R-:W-:Y:S01]  /*0460*/  ULDC.64 UR8, c[0x0][0x218] ;  /* 0x0000860000087ab9 */ /* 0x000fe20000000a00 */
[----:B------:R-:W-:Y:S01]  /*0470*/  ULDC UR6, c[0x0][0x22c] ;  /* 0x00008b0000067ab9 */ /* 0x000fe20000000800 */
[----:B------:R-:W-:Y:S01]  /*0480*/  ISETP.NE.U32.AND P0, PT, RZ, UR8, PT ;  /* 0x00000008ff007c0c */ /* 0x000fe2000bf05070 */
[----:B------:R-:W-:Y:S01]  /*0490*/  ULEA.HI UR6, UR6, UR6, URZ, 0x1 ;  /* 0x0000000606067291 */ /* 0x000fe2000f8f083f */
[----:B------:R-:W-:Y:S02]  /*04a0*/  ULDC UR5, c[0x0][0xc] ;  /* 0x0000030000057ab9 */ /* 0x000fe40000000800 */
[----:B------:R-:W-:Y:S01]  /*04b0*/  ISETP.NE.AND.EX P0, PT, RZ, UR9, PT, P0 ;  /* 0x00000009ff007c0c */ /* 0x000fe2000bf05300 */
[----:B------:R-:W-:Y:S02]  /*04c0*/  UIMAD UR4, UR4, UR5, URZ ;  /* 0x00000005040472a4 */ /* 0x000fe4000f8e023f */
[----:B------:R-:W-:-:S10]  /*04d0*/  USHF.R.S32.HI UR6, URZ, 0x1, UR6 ;  /* 0x000000013f067899 */ /* 0x000fd40008011406 */
[----:B------:R-:W-:Y:S05]  /*04e0*/  @!P0 BRA `(.L_x_112) ;  /* 0x00000004000c8947 */ /* 0x000fea0003800000 */
[----:B------:R-:W-:Y:S01]  /*04f0*/  IABS R10, R0 ;  /* 0x00000000000a7213 */ /* 0x000fe20000000000 */
[----:B------:R-:W0:Y:S03]  /*0500*/  LDC.64 R6, c[0x0][0x210] ;  /* 0x00008400ff067b82 */ /* 0x000e260000000a00 */
[----:B------:R-:W1:Y:S05]  /*0510*/  I2F.RP R11, R10 ;  /* 0x0000000a000b7306 */ /* 0x000e6a0000209400 */
[----:B------:R-:W2:Y:S03]  /*0520*/  LDC.64 R4, c[0x0][0x218] ;  /* 0x00008600ff047b82 */ /* 0x000ea60000000a00 */
[----:B-1----:R-:W1:Y:S02]  /*0530*/  MUFU.RCP R11, R11 ;  /* 0x0000000b000b7308 */ /* 0x002e640000001000 */
[----:B-1----:R-:W-:-:S06]  /*0540*/  VIADD R8, R11, 0xffffffe ;  /* 0x0ffffffe0b087836 */ /* 0x002fcc0000000000 */
[----:B------:R1:W3:Y:S02]  /*0550*/  F2I.FTZ.U32.TRUNC.NTZ R9, R8 ;  /* 0x0000000800097305 */ /* 0x0002e4000021f000 */
[----:B-1----:R-:W-:Y:S02]  /*0560*/  IMAD.MOV.U32 R8, RZ, RZ, RZ ;  /* 0x000000ffff087224 */ /* 0x002fe400078e00ff */
[----:B---3--:R-:W-:-:S04]  /*0570*/  IMAD.MOV R13, RZ, RZ, -R9 ;  /* 0x000000ffff0d7224 */ /* 0x008fc800078e0a09 */
[----:B------:R-:W-:-:S04]  /*0580*/  IMAD R13, R13, R10, RZ ;  /* 0x0000000a0d0d7224 */ /* 0x000fc800078e02ff */
[----:B0-2---:R-:W-:-:S07]  /*0590*/  IMAD.HI.U32 R12, R9, R13, R8 ;  /* 0x0000000d090c7227 */ /* 0x005fce00078e0008 */
.L_x_115:
[----:B0-----:R-:W-:Y:S01]  /*05a0*/  IABS R8, R0 ;  /* 0x0000000000087213 */ /* 0x001fe20000000000 */
[----:B------:R-:W-:Y:S01]  /*05b0*/  BSSY B0, `(.L_x_113) ;  /* 0x0000032000007945 */ /* 0x000fe20003800000 */
[----:B------:R-:W-:Y:S02]  /*05c0*/  IABS R17, R3 ;  /* 0x0000000300117213 */ /* 0x000fe40000000000 */
[----:B------:R-:W-:Y:S02]  /*05d0*/  IADD3 R8, RZ, -R8, RZ ;  /* 0x80000008ff087210 */ /* 0x000fe40007ffe0ff */
[-C--:B------:R-:W-:Y:S01]  /*05e0*/  IABS R11, R0.reuse ;  /* 0x00000000000b7213 */ /* 0x080fe20000000000 */
[----:B------:R-:W-:Y:S01]  /*05f0*/  IMAD.HI.U32 R16, R12, R17, RZ ;  /* 0x000000110c107227 */ /* 0x000fe200078e00ff */
[----:B------:R-:W-:Y:S02]  /*0600*/  ISETP.GE.AND P2, PT, R3, RZ, PT ;  /* 0x000000ff0300720c */ /* 0x000fe40003f46270 */
[----:B------:R-:W-:Y:S01]  /*0610*/  LOP3.LUT R19, RZ, R0, RZ, 0x33, !PT ;  /* 0x00000000ff137212 */ /* 0x000fe200078e33ff */
        /* <DEDUP_REMOVED lines=9> */
[----:B------:R-:W-:-:S13]  /*06b0*/  ISETP.GE.AND P2, PT, R13, UR6, PT ;  /* 0x000000060d007c0c */ /* 0x000fda000bf46270 */
[----:B------:R-:W-:Y:S05]  /*06c0*/  @P2 BRA `(.L_x_114) ;  /* 0x0000000000802947 */ /* 0x000fea0003800000 */
[C---:B------:R-:W-:Y:S01]  /*06d0*/  R2UR UR10, R14.reuse ;  /* 0x000000000e0a72ca */ /* 0x040fe200000e0000 */
[----:B------:R-:W-:Y:S01]  /*06e0*/  IMAD.WIDE R12, R13, 0x4, R4 ;  /* 0x000000040d0c7825 */ /* 0x000fe200078e0204 */
[----:B------:R-:W-:Y:S02]  /*06f0*/  R2UR UR11, R15 ;  /* 0x000000000f0b72ca */ /* 0x000fe400000e0000 */
[----:B------:R-:W-:Y:S01]  /*0700*/  R2UR UR8, R14 ;  /* 0x000000000e0872ca */ /* 0x000fe200000e0000 */
[----:B------:R-:W-:Y:S01]  /*0710*/  IMAD.WIDE R8, R3, 0x4, R6 ;  /* 0x0000000403087825 */ /* 0x000fe200078e0206 */
[----:B------:R-:W-:-:S09]  /*0720*/  R2UR UR9, R15 ;  /* 0x000000000f0972ca */ /* 0x000fd200000e0000 */
[----:B------:R0:W2:Y:S04]  /*0730*/  LDG.E R21, desc[UR10][R12.64] ;  /* 0x0000000a0c157981 */ /* 0x0000a8000c1e1900 */
[----:B------:R-:W2:Y:S01]  /*0740*/  LDG.E.CONSTANT R18, desc[UR8][R8.64] ;  /* 0x0000000808127981 */ /* 0x000ea2000c1e9900 */
[----:B------:R-:W-:Y:S01]  /*0750*/  IMAD.MOV.U32 R10, RZ, RZ, R11 ;  /* 0x000000ffff0a7224 */ /* 0x000fe200078e000b */
[----:B------:R-:W1:Y:S01]  /*0760*/  S2UR UR7, SR_CgaCtaId ;  /* 0x00000000000779c3 */ /* 0x000e620000008800 */
[----:B------:R-:W-:Y:S01]  /*0770*/  @!P0 VIADD R16, R16, 0x1 ;  /* 0x0000000110108836 */ /* 0x000fe20000000000 */
[----:B------:R-:W-:Y:S02]  /*0780*/  UMOV UR5, 0x400 ;  /* 0x0000040000057882 */ /* 0x000fe40000000000 */
[----:B------:R-:W-:-:S02]  /*0790*/  ISETP.GE.U32.AND P2, PT, R17, R10, PT ;  /* 0x0000000a1100720c */ /* 0x000fc40003f46070 */
[----:B------:R-:W-:-:S04]  /*07a0*/  LOP3.LUT R17, R3, R0, RZ, 0x3c, !PT ;  /* 0x0000000003117212 */ /* 0x000fc800078e3cff */
[----:B------:R-:W-:-:S07]  /*07b0*/  ISETP.GE.AND P3, PT, R17, RZ, PT ;  /* 0x000000ff1100720c */ /* 0x000fce0003f66270 */
[----:B------:R-:W-:-:S06]  /*07c0*/  @P2 VIADD R16, R16, 0x1 ;  /* 0x0000000110102836 */ /* 0x000fcc0000000000 */
[----:B------:R-:W-:Y:S01]  /*07d0*/  @!P3 IADD3 R16, -R16, RZ, RZ ;  /* 0x000000ff1010b210 */ /* 0x000fe20007ffe1ff */
[----:B-1----:R-:W-:-:S03]  /*07e0*/  ULEA UR5, UR7, UR5, 0x18 ;  /* 0x0000000507057291 */ /* 0x002fc6000f8ec03f */
[----:B------:R-:W-:Y:S02]  /*07f0*/  SEL R16, R19, R16, !P1 ;  /* 0x0000001013107207 */ /* 0x000fe40004800000 */
[----:B------:R-:W1:Y:S02]  /*0800*/  I2F.RP R19, R11 ;  /* 0x0000000b00137306 */ /* 0x000e640000209400 */
[----:B------:R-:W-:-:S06]  /*0810*/  LEA R16, R16, UR5, 0x2 ;  /* 0x0000000510107c11 */ /* 0x000fcc000f8e10ff */
[----:B------:R-:W3:Y:S01]  /*0820*/  LDS R16, [R16] ;  /* 0x0000000010107984 */ /* 0x000ee20000000800 */
[----:B-1----:R-:W0:Y:S02]  /*0830*/  MUFU.RCP R19, R19 ;  /* 0x0000001300137308 */ /* 0x002e240000001000 */
[----:B0-----:R-:W-:-:S06]  /*0840*/  VIADD R13, R19, 0xffffffe ;  /* 0x0ffffffe130d7836 */ /* 0x001fcc0000000000 */
[----:B------:R-:W0:Y:S02]  /*0850*/  F2I.FTZ.U32.TRUNC.NTZ R13, R13 ;  /* 0x0000000d000d7305 */ /* 0x000e24000021f000 */
[----:B0-----:R-:W-:-:S04]  /*0860*/  IMAD.MOV R12, RZ, RZ, -R13 ;  /* 0x000000ffff0c7224 */ /* 0x001fc800078e0a0d */
[----:B------:R-:W-:Y:S02]  /*0870*/  IMAD R11, R12, R11, RZ ;  /* 0x0000000b0c0b7224 */ /* 0x000fe400078e02ff */
[----:B------:R-:W-:-:S04]  /*0880*/  IMAD.MOV.U32 R12, RZ, RZ, RZ ;  /* 0x000000ffff0c7224 */ /* 0x000fc800078e00ff */
[----:B------:R-:W-:Y:S01]  /*0890*/  IMAD.HI.U32 R12, R13, R11, R12 ;  /* 0x0000000b0d0c7227 */ /* 0x000fe200078e000c */
[----:B--2---:R-:W-:-:S10]  /*08a0*/  HFMA2.MMA R17, R18, 1, 1, R21 ;  /* 0x3c003c0012117835 */ /* 0x004fd40000000015 */
[----:B---3--:R-:W-:-:S05]  /*08b0*/  HMUL2 R17, R17, R16 ;  /* 0x0000001011117232 */ /* 0x008fca0000000000 */
[----:B------:R0:W-:Y:S02]  /*08c0*/  STG.E desc[UR8][R8.64], R17 ;  /* 0x0000001108007986 */ /* 0x0001e4000c101908 */
.L_x_114:
[----:B------:R-:W-:Y:S05]  /*08d0*/  BSYNC B0 ;  /* 0x0000000000007941 */ /* 0x000fea0003800000 */
.L_x_113:
[----:B------:R-:W-:-:S05]  /*08e0*/  VIADD R3, R3, UR4 ;  /* 0x0000000403037c36 */ /* 0x000fca0008000000 */
[----:B------:R-:W-:-:S13]  /*08f0*/  ISETP.GE.AND P0, PT, R3, R2, PT ;  /* 0x000000020300720c */ /* 0x000fda0003f06270 */
[----:B------:R-:W-:Y:S05]  /*0900*/  @!P0 BRA `(.L_x_115) ;  /* 0xfffffffc00248947 */ /* 0x000fea000383ffff */
[----:B------:R-:W-:Y:S05]  /*0910*/  EXIT ;  /* 0x000000000000794d */ /* 0x000fea0003800000 */
.L_x_112:
[----:B------:R-:W-:Y:S01]  /*0920*/  IABS R8, R0 ;  /* 0x0000000000087213 */ /* 0x000fe20000000000 */
[----:B------:R-:W0:Y:S01]  /*0930*/  S2UR UR7, SR_CgaCtaId ;  /* 0x00000000000779c3 */ /* 0x000e220000008800 */
[----:B------:R-:W-:Y:S02]  /*0940*/  UMOV UR5, 0x400 ;  /* 0x0000040000057882 */ /* 0x000fe40000000000 */
[----:B------:R-:W1:Y:S05]  /*0950*/  I2F.RP R9, R8 ;  /* 0x0000000800097306 */ /* 0x000e6a0000209400 */
[----:B------:R-:W2:Y:S03]  /*0960*/  LDC.64 R4, c[0x0][0x210] ;  /* 0x00008400ff047b82 */ /* 0x000ea60000000a00 */
[----:B-1----:R-:W1:Y:S01]  /*0970*/  MUFU.RCP R9, R9 ;  /* 0x0000000900097308 */ /* 0x002e620000001000 */
[----:B0-----:R-:W-:Y:S01]  /*0980*/  ULEA UR5, UR7, UR5, 0x18 ;  /* 0x0000000507057291 */ /* 0x001fe2000f8ec03f */
[----:B-1----:R-:W-:-:S06]  /*0990*/  VIADD R6, R9, 0xffffffe ;  /* 0x0ffffffe09067836 */ /* 0x002fcc0000000000 */
[----:B------:R0:W1:Y:S02]  /*09a0*/  F2I.FTZ.U32.TRUNC.NTZ R7, R6 ;  /* 0x0000000600077305 */ /* 0x000064000021f000 */
[----:B0-----:R-:W-:Y:S01]  /*09b0*/  MOV R6, RZ ;  /* 0x000000ff00067202 */ /* 0x001fe20000000f00 */
[----:B-1----:R-:W-:-:S04]  /*09c0*/  IMAD.MOV R11, RZ, RZ, -R7 ;  /* 0x000000ffff0b7224 */ /* 0x002fc800078e0a07 */
[----:B------:R-:W-:-:S04]  /*09d0*/  IMAD R11, R11, R8, RZ ;  /* 0x000000080b0b7224 */ /* 0x000fc800078e02ff */
[----:B--2---:R-:W-:-:S07]  /*09e0*/  IMAD.HI.U32 R12, R7, R11, R6 ;  /* 0x0000000b070c7227 */ /* 0x004fce00078e0006 */
.L_x_118:
[-C--:B0-----:R-:W-:Y:S01]  /*09f0*/  IABS R6, R0.reuse ;  /* 0x0000000000067213 */ /* 0x081fe20000000000 */
[----:B------:R-:W-:Y:S01]  /*0a00*/  BSSY B0, `(.L_x_116) ;  /* 0x000002a000007945 */ /* 0x000fe20003800000 */
[----:B------:R-:W-:Y:S02]  /*0a10*/  IABS R11, R3 ;  /* 0x00000003000b7213 */ /* 0x000fe40000000000 */
[-C--:B------:R-:W-:Y:S01]  /*0a20*/  IABS R9, R0.reuse ;  /* 0x0000000000097213 */ /* 0x080fe20000000000 */
[----:B------:R-:W-:Y:S01]  /*0a30*/  IMAD.MOV R6, RZ, RZ, -R6 ;  /* 0x000000ffff067224 */ /* 0x000fe200078e0a06 */
[----:B------:R-:W-:Y:S01]  /*0a40*/  ISETP.GE.AND P2, PT, R3, RZ, PT ;  /* 0x000000ff0300720c */ /* 0x000fe20003f46270 */
[----:B------:R-:W-:Y:S01]  /*0a50*/  IMAD.HI.U32 R10, R12, R11, RZ ;  /* 0x0000000b0c0a7227 */ /* 0x000fe200078e00ff */
[----:B------:R-:W-:-:S03]  /*0a60*/  LOP3.LUT R17, RZ, R0, RZ, 0x33, !PT ;  /* 0x00000000ff117212 */ /* 0x000fc600078e33ff */
        /* <DEDUP_REMOVED lines=11> */
[----:B------:R-:W-:Y:S01]  /*0b20*/  R2UR UR8, R14 ;  /* 0x000000000e0872ca */ /* 0x000fe200000e0000 */
[----:B------:R-:W-:Y:S01]  /*0b30*/  IMAD.WIDE R6, R3, 0x4, R4 ;  /* 0x0000000403067825 */ /* 0x000fe200078e0204 */
[----:B------:R-:W-:-:S13]  /*0b40*/  R2UR UR9, R15 ;  /* 0x000000000f0972ca */ /* 0x000fda00000e0000 */
[----:B------:R-:W2:Y:S01]  /*0b50*/  LDG.E.CONSTANT R13, desc[UR8][R6.64] ;  /* 0x00000008060d7981 */ /* 0x000ea2000c1e9900 */
[----:B------:R-:W-:Y:S01]  /*0b60*/  IMAD.MOV.U32 R8, RZ, RZ, R9 ;  /* 0x000000ffff087224 */ /* 0x000fe200078e0009 */
[----:B------:R-:W0:Y:S01]  /*0b70*/  I2F.RP R16, R9 ;  /* 0x0000000900107306 */ /* 0x000e220000209400 */
[----:B------:R-:W-:-:S03]  /*0b80*/  @!P0 VIADD R10, R10, 0x1 ;  /* 0x000000010a0a8836 */ /* 0x000fc60000000000 */
[----:B------:R-:W-:Y:S02]  /*0b90*/  ISETP.GE.U32.AND P2, PT, R11, R8, PT ;  /* 0x000000080b00720c */ /* 0x000fe40003f46070 */
[----:B------:R-:W-:-:S04]  /*0ba0*/  LOP3.LUT R11, R3, R0, RZ, 0x3c, !PT ;  /* 0x00000000030b7212 */ /* 0x000fc800078e3cff */
[----:B------:R-:W-:Y:S01]  /*0bb0*/  ISETP.GE.AND P3, PT, R11, RZ, PT ;  /* 0x000000ff0b00720c */ /* 0x000fe20003f66270 */
[----:B0-----:R-:W0:Y:S06]  /*0bc0*/  MUFU.RCP R16, R16 ;  /* 0x0000001000107308 */ /* 0x001e2c0000001000 */
[----:B------:R-:W-:-:S06]  /*0bd0*/  @P2 IADD3 R10, R10, 0x1, RZ ;  /* 0x000000010a0a2810 */ /* 0x000fcc0007ffe0ff */
[----:B------:R-:W-:-:S05]  /*0be0*/  @!P3 IMAD.MOV R10, RZ, RZ, -R10 ;  /* 0x000000ffff0ab224 */ /* 0x000fca00078e0a0a */
[----:B------:R-:W-:-:S04]  /*0bf0*/  SEL R10, R17, R10, !P1 ;  /* 0x0000000a110a7207 */ /* 0x000fc80004800000 */
[----:B------:R-:W-:Y:S01]  /*0c00*/  LEA R12, R10, UR5, 0x2 ;  /* 0x000000050a0c7c11 */ /* 0x000fe2000f8e10ff */
[----:B0-----:R-:W-:-:S04]  /*0c10*/  VIADD R10, R16, 0xffffffe ;  /* 0x0ffffffe100a7836 */ /* 0x001fc80000000000 */
[----:B------:R0:W1:Y:S01]  /*0c20*/  F2I.FTZ.U32.TRUNC.NTZ R11, R10 ;  /* 0x0000000a000b7305 */ /* 0x000062000021f000 */
[----:B------:R-:W2:Y:S01]  /*0c30*/  LDS R12, [R12] ;  /* 0x000000000c0c7984 */ /* 0x000ea20000000800 */
[----:B0-----:R-:W-:Y:S02]  /*0c40*/  IMAD.MOV.U32 R10, RZ, RZ, RZ ;  /* 0x000000ffff0a7224 */ /* 0x001fe400078e00ff */
[----:B-1----:R-:W-:-:S04]  /*0c50*/  IMAD.MOV R18, RZ, RZ, -R11 ;  /* 0x000000ffff127224 */ /* 0x002fc800078e0a0b */
[----:B------:R-:W-:Y:S01]  /*0c60*/  IMAD R17, R18, R9, RZ ;  /* 0x0000000912117224 */ /* 0x000fe200078e02ff */
[----:B--2---:R-:W-:-:S03]  /*0c70*/  HFMA2.MMA R13, R13, R12, -RZ ;  /* 0x0000000c0d0d7235 */ /* 0x004fc600001000ff */
[----:B------:R-:W-:-:S04]  /*0c80*/  IMAD.HI.U32 R12, R11, R17, R10 ;  /* 0x000000110b0c7227 */ /* 0x000fc800078e000a */
[----:B------:R0:W-:Y:S04]  /*0c90*/  STG.E desc[UR8][R6.64], R13 ;  /* 0x0000000d06007986 */ /* 0x0001e8000c101908 */
.L_x_117:
[----:B------:R-:W-:Y:S05]  /*0ca0*/  BSYNC B0 ;  /* 0x0000000000007941 */ /* 0x000fea0003800000 */
.L_x_116:
[----:B------:R-:W-:-:S05]  /*0cb0*/  VIADD R3, R3, UR4 ;  /* 0x0000000403037c36 */ /* 0x000fca0008000000 */
[----:B------:R-:W-:-:S13]  /*0cc0*/  ISETP.GE.AND P0, PT, R3, R2, PT ;  /* 0x000000020300720c */ /* 0x000fda0003f06270 */
[----:B------:R-:W-:Y:S05]  /*0cd0*/  @!P0 BRA `(.L_x_118) ;  /* 0xfffffffc00448947 */ /* 0x000fea000383ffff */
[----:B------:R-:W-:Y:S05]  /*0ce0*/  EXIT ;  /* 0x000000000000794d */ /* 0x000fea0003800000 */
.L_x_119:
        /* <DEDUP_REMOVED lines=9> */
.L_x_144:


//--------------------- .text._ZN17fastertransformer23applyTemperaturePenaltyI7__half2EEvPT_PKS2_fiii --------------------------
	.section	.text._ZN17fastertransformer23applyTemperaturePenaltyI7__half2EEvPT_PKS2_fiii,"ax",@progbits
	.align	128
        .global         _ZN17fastertransformer23applyTemperaturePenaltyI7__half2EEvPT_PKS2_fiii
        .type           _ZN17fastertransformer23applyTemperaturePenaltyI7__half2EEvPT_PKS2_fiii,@function
        .size           _ZN17fastertransformer23applyTemperaturePenaltyI7__half2EEvPT_PKS2_fiii,(.L_x_145 - _ZN17fastertransformer23applyTemperaturePenaltyI7__half2EEvPT_PKS2_fiii)
        .other          _ZN17fastertransformer23applyTemperaturePenaltyI7__half2EEvPT_PKS2_fiii,@"STO_CUDA_ENTRY STV_DEFAULT"
_ZN17fastertransformer23applyTemperaturePenaltyI7__half2EEvPT_PKS2_fiii:
.text._ZN17fastertransformer23applyTemperaturePenaltyI7__half2EEvPT_PKS2_fiii:
        /* <DEDUP_REMOVED lines=12> */
[----:B------:R-:W-:Y:S01]  /*00c0*/  HFMA2.MMA R8, -RZ, RZ, 0, 3.278255462646484375e-06 ;  /* 0x00000037ff087435 */ /* 0x000fe200000001ff */
        /* <DEDUP_REMOVED lines=8> */
.L_x_120:
        /* <DEDUP_REMOVED lines=11> */
[----:B------:R-:W-:Y:S01]  /*0200*/  IMAD.U32 R10, RZ, RZ, UR6 ;  /* 0x00000006ff0a7e24 */ /* 0x000fe2000f8e00ff */
[----:B------:R-:W-:Y:S01]  /*0210*/  MOV R7, UR5 ;  /* 0x0000000500077c02 */ /* 0x000fe20008000f00 */
[----:B------:R-:W-:Y:S02]  /*0220*/  IMAD.U32 R6, RZ, RZ, UR4 ;  /* 0x00000004ff067e24 */ /* 0x000fe4000f8e00ff */
[----:B------:R-:W-:-:S02]  /*0230*/  IMAD.U32 R11, RZ, RZ, UR7 ;  /* 0x00000007ff0b7e24 */ /* 0x000fc4000f8e00ff */
[----:B------:R-:W-:Y:S02]  /*0240*/  IMAD.MOV.U32 R8, RZ, RZ, 0x38 ;  /* 0x00000038ff087424 */ /* 0x000fe400078e00ff */
[----:B------:R-:W-:Y:S02]  /*0250*/  IMAD.MOV.U32 R12, RZ, RZ, 0x1 ;  /* 0x00000001ff0c7424 */ /* 0x000fe400078e00ff */
[----:B0-----:R-:W-:-:S07]  /*0260*/  IMAD.MOV.U32 R13, RZ, RZ, RZ ;  /* 0x000000ffff0d7224 */ /* 0x001fce00078e00ff */
[----:B------:R-:W-:-:S07]  /*0270*/  LEPC R20, `(.L_x_121) ;  /* 0x000000001014794e */ /* 0x000fce0000000000 */
[----:B-1----:R-:W-:Y:S05]  /*0280*/  CALL.ABS.NOINC R2 ;  /* 0x0000000002007343 */ /* 0x002fea0003c00000 */
.L_x_121:
[----:B------:R-:W0:Y:S01]  /*0290*/  LDC R0, c[0x0][0x22c] ;  /* 0x00008b00ff007b82 */ /* 0x000e220000000800 */
[----:B------:R-:W1:Y:S01]  /*02a0*/  S2R R5, SR_TID.X ;  /* 0x0000000000057919 */ /* 0x000e620000002100 */
[----:B------:R-:W-:-:S06]  /*02b0*/  ULDC UR5, c[0x0][0x224] ;  /* 0x0000890000057ab9 */ /* 0x000fcc0000000800 */
[----:B------:R-:W1:Y:S08]  /*02c0*/  S2UR UR4, SR_CTAID.X ;  /* 0x00000000000479c3 */ /* 0x000e700000002500 */
[----:B------:R-:W1:Y:S01]  /*02d0*/  LDC R4, c[0x0][RZ] ;  /* 0x00000000ff047b82 */ /* 0x000e620000000800 */
[----:B0-----:R-:W-:-:S04]  /*02e0*/  LEA.HI R0, R0, R0, RZ, 0x1 ;  /* 0x0000000000007211 */ /* 0x001fc800078f08ff */
[----:B------:R-:W-:-:S05]  /*02f0*/  SHF.R.S32.HI R0, RZ, 0x1, R0 ;  /* 0x00000001ff007819 */ /* 0x000fca0000011400 */
[----:B------:R-:W-:Y:S02]  /*0300*/  IMAD R2, R0, UR5, RZ ;  /* 0x0000000500027c24 */ /* 0x000fe4000f8e02ff */
[----:B-1----:R-:W-:-:S05]  /*0310*/  IMAD R5, R4, UR4, R5 ;  /* 0x0000000404057c24 */ /* 0x002fca000f8e0205 */
[----:B------:R-:W-:-:S13]  /*0320*/  ISETP.GE.AND P0, PT, R5, R2, PT ;  /* 0x000000020500720c */ /* 0x000fda0003f06270 */
[----:B------:R-:W-:Y:S05]  /*0330*/  @P0 EXIT ;  /* 0x000000000000094d */ /* 0x000fea0003800000 */
[----:B------:R-:W0:Y:S01]  /*0340*/  LDC R6, c[0x0][0x228] ;  /* 0x00008a00ff067b82 */ /* 0x000e220000000800 */
[----:B------:R-:W-:Y:S02]  /*0350*/  ULDC.64 UR4, c[0x0][0x218] ;  /* 0x0000860000047ab9 */ /* 0x000fe40000000a00 */
[----:B------:R-:W-:Y:S01]  /*0360*/  ISETP.NE.U32.AND P0, PT, RZ, UR4, PT ;  /* 0x00000004ff007c0c */ /* 0x000fe2000bf05070 */
[----:B------:R-:W-:Y:S02]  /*0370*/  ULDC UR4, c[0x0][0x220] ;  /* 0x0000880000047ab9 */ /* 0x000fe40000000800 */
[----:B------:R-:W-:Y:S01]  /*0380*/  F2FP.F16.F32.PACK_AB R3, RZ, UR4 ;  /* 0x00000004ff037c3e */ /* 0x000fe200080000ff */
[----:B------:R-:W-:Y:S01]  /*0390*/  ULDC UR4, c[0x0][0xc] ;  /* 0x0000030000047ab9 */ /* 0x000fe20000000800 */
[----:B------:R-:W1:Y:S01]  /*03a0*/  LDC.64 R16, c[0x0][0x208] ;  /* 0x00008200ff107b82 */ /* 0x000e620000000a00 */
[----:B------:R-:W-:Y:S01]  /*03b0*/  ISETP.NE.AND.EX P0, PT, RZ, UR5, PT, P0 ;  /* 0x00000005ff007c0c */ /* 0x000fe2000bf05300 */
[----:B------:R-:W-:Y:S01]  /*03c0*/  IMAD R4, R4, UR4, RZ ;  /* 0x0000000404047c24 */ /* 0x000fe2000f8e02ff */
[----:B0-----:R-:W-:-:S04]  /*03d0*/  LEA.HI R6, R6, R6, RZ, 0x1 ;  /* 0x0000000606067211 */ /* 0x001fc800078f08ff */
[----:B------:R-:W-:-:S07]  /*03e0*/  SHF.R.S32.HI R6, RZ, 0x1, R6 ;  /* 0x00000001ff067819 */ /* 0x000fce0000011406 */
[----:B------:R-:W-:Y:S05]  /*03f0*/  @!P0 BRA `(.L_x_122) ;  /* 0x0000000000b08947 */ /* 0x000fea0003800000 */
[----:B------:R-:W-:Y:S01]  /*0400*/  IABS R7, R0 ;  /* 0x0000000000077213 */ /* 0x000fe20000000000 */
[----:B------:R-:W0:Y:S03]  /*0410*/  LDC.64 R8, c[0x0][0x210] ;  /* 0x00008400ff087b82 */ /* 0x000e260000000a00 */
[----:B------:R-:W2:Y:S05]  /*0420*/  I2F.RP R12, R7 ;  /* 0x00000007000c7306 */ /* 0x000eaa0000209400 */
[----:B------:R-:W3:Y:S03]  /*0430*/  LDC.64 R10, c[0x0][0x218] ;  /* 0x00008600ff0a7b82 */ /* 0x000ee60000000a00 */
[----:B--2---:R-:W2:Y:S02]  /*0440*/  MUFU.RCP R12, R12 ;  /* 0x0000000c000c7308 */ /* 0x004ea40000001000 */
[----:B--2---:R-:W-:-:S06]  /*0450*/  IADD3 R15, R12, 0xffffffe, RZ ;  /* 0x0ffffffe0c0f7810 */ /* 0x004fcc0007ffe0ff */
[----:B------:R-:W2:Y:S02]  /*0460*/  F2I.FTZ.U32.TRUNC.NTZ R15, R15 ;  /* 0x0000000f000f7305 */ /* 0x000ea4000021f000 */
[----:B--2---:R-:W-:-:S04]  /*0470*/  IMAD.MOV R14, RZ, RZ, -R15 ;  /* 0x000000ffff0e7224 */ /* 0x004fc800078e0a0f */
[----:B------:R-:W-:Y:S02]  /*0480*/  IMAD R13, R14, R7, RZ ;  /* 0x000000070e0d7224 */ /* 0x000fe400078e02ff */
[----:B------:R-:W-:-:S04]  /*0490*/  IMAD.MOV.U32 R14, RZ, RZ, RZ ;  /* 0x000000ffff0e7224 */ /* 0x000fc800078e00ff */
[----:B0--3--:R-:W-:-:S07]  /*04a0*/  IMAD.HI.U32 R14, R15, R13, R14 ;  /* 0x0000000d0f0e7227 */ /* 0x009fce00078e000e */
.L_x_125:
[----:B0-----:R-:W-:Y:S01]  /*04b0*/  IABS R12, R0 ;  /* 0x00000000000c7213 */ /* 0x001fe20000000000 */
[----:B------:R-:W-:Y:S01]  /*04c0*/  BSSY B0, `(.L_x_123) ;  /* 0x000001b000007945 */ /* 0x000fe20003800000 */
[----:B------:R-:W-:Y:S02]  /*04d0*/  IABS R13, R5 ;  /* 0x00000005000d7213 */ /* 0x000fe40000000000 */
[----:B------:R-:W-:Y:S01]  /*04e0*/  ISETP.GE.AND P2, PT, R5, RZ, PT ;  /* 0x000000ff0500720c */ /* 0x000fe20003f46270 */
[----:B------:R-:W-:Y:S02]  /*04f0*/  IMAD.MOV R15, RZ, RZ, -R12 ;  /* 0x000000ffff0f7224 */ /* 0x000fe400078e0a0c */
[----:B------:R-:W-:-:S04]  /*0500*/  IMAD.HI.U32 R12, R14, R13, RZ ;  /* 0x0000000d0e0c7227 */ /* 0x000fc800078e00ff */
[----:B------:R-:W-:Y:S01]  /*0510*/  IMAD R12, R12, R15, R13 ;  /* 0x0000000f0c0c7224 */ /* 0x000fe200078e020d */
[----:B------:R-:W-:-:S04]  /*0520*/  IABS R13, R0 ;  /* 0x00000000000d7213 */ /* 0x000fc80000000000 */
[----:B------:R-:W-:-:S13]  /*0530*/  ISETP.GT.U32.AND P0, PT, R7, R12, PT ;  /* 0x0000000c0700720c */ /* 0x000fda0003f04070 */
[----:B------:R-:W-:Y:S01]  /*0540*/  @!P0 IMAD.IADD R12, R12, 0x1, -R13 ;  /* 0x000000010c0c8824 */ /* 0x000fe200078e0a0d */
[----:B------:R-:W-:-:S04]  /*0550*/  ISETP.NE.AND P0, PT, R0, RZ, PT ;  /* 0x000000ff0000720c */ /* 0x000fc80003f05270 */
[----:B------:R-:W-:-:S13]  /*0560*/  ISETP.GT.U32.AND P1, PT, R7, R12, PT ;  /* 0x0000000c0700720c */ /* 0x000fda0003f24070 */
[----:B------:R-:W-:-:S05]  /*0570*/  @!P1 IMAD.IADD R12, R12, 0x1, -R13 ;  /* 0x000000010c0c9824 */ /* 0x000fca00078e0a0d */
[----:B------:R-:W-:Y:S02]  /*0580*/  @!P2 IADD3 R12, -R12, RZ, RZ ;  /* 0x000000ff0c0ca210 */ /* 0x000fe40007ffe1ff */
[----:B------:R-:W-:-:S04]  /*0590*/  @!P0 LOP3.LUT R12, RZ, R0, RZ, 0x33, !PT ;  /* 0x00000000ff0c8212 */ /* 0x000fc800078e33ff */
[----:B------:R-:W-:-:S13]  /*05a0*/  ISETP.GE.AND P0, PT, R12, R6, PT ;  /* 0x000000060c00720c */ /* 0x000fda0003f06270 */
[----:B------:R-:W-:Y:S05]  /*05b0*/  @P0 BRA `(.L_x_124) ;  /* 0x00000000002c0947 */ /* 0x000fea0003800000 */
[----:B-1----:R-:W-:Y:S01]  /*05c0*/  R2UR UR6, R16 ;  /* 0x00000000100672ca */ /* 0x002fe200000e0000 */
[----:B------:R-:W-:Y:S01]  /*05d0*/  IMAD.WIDE R18, R12, 0x4, R10 ;  /* 0x000000040c127825 */ /* 0x000fe200078e020a */
[----:B------:R-:W-:Y:S02]  /*05e0*/  R2UR UR7, R17 ;  /* 0x00000000110772ca */ /* 0x000fe400000e0000 */
[----:B------:R-:W-:Y:S01]  /*05f0*/  R2UR UR4, R16 ;  /* 0x00000000100472ca */ /* 0x000fe200000e0000 */
[----:B------:R-:W-:Y:S01]  /*0600*/  IMAD.WIDE R12, R5, 0x4, R8 ;  /* 0x00000004050c7825 */ /* 0x000fe200078e0208 */
[----:B------:R-:W-:-:S09]  /*0610*/  R2UR UR5, R17 ;  /* 0x00000000110572ca */ /* 0x000fd200000e0000 */
[----:B------:R-:W2:Y:S04]  /*0620*/  LDG.E R18, desc[UR6][R18.64] ;  /* 0x0000000612127981 */ /* 0x000ea8000c1e1900 */
[----:B------:R-:W2:Y:S02]  /*0630*/  LDG.E.CONSTANT R15, desc[UR4][R12.64] ;  /* 0x000000040c0f7981 */ /* 0x000ea4000c1e9900 */
[----:B--2---:R-:W-:-:S04]  /*0640*/  HADD2 R15, R15, R18 ;  /* 0x000000120f0f7230 */ /* 0x004fc80000000000 */
[----:B------:R-:W-:-:S05]  /*0650*/  HMUL2 R15, R15, R3.H0_H0 ;  /* 0x200000030f0f7232 */ /* 0x000fca0000000000 */
[----:B------:R0:W-:Y:S02]  /*0660*/  STG.E desc[UR4][R12.64], R15 ;  /* 0x0000000f0c007986 */ /* 0x0001e4000c101904 */
.L_x_124:
[----:B------:R-:W-:Y:S05]  /*0670*/  BSYNC B0 ;  /* 0x0000000000007941 */ /* 0x000fea0003800000 */
.L_x_123:
[----:B------:R-:W-:-:S05]  /*0680*/  IMAD.IADD R5, R4, 0x1, R5 ;  /* 0x0000000104057824 */ /* 0x000fca00078e0205 */
[----:B------:R-:W-:-:S13]  /*0690*/  ISETP.GE.AND P0, PT, R5, R2, PT ;  /* 0x000000020500720c */ /* 0x000fda0003f06270 */
[----:B------:R-:W-:Y:S05]  /*06a0*/  @!P0 BRA `(.L_x_125) ;  /* 0xfffffffc00808947 */ /* 0x000fea000383ffff */
[----:B------:R-:W-:Y:S05]  /*06b0*/  EXIT ;  /* 0x000000000000794d */ /* 0x000fea0003800000 */
.L_x_122:
[-C--:B------:R-:W-:Y:S01]  /*06c0*/  IABS R7, R0.reuse ;  /* 0x0000000000077213 */ /* 0x080fe20000000000 */
[----:B------:R-:W0:Y:S01]  /*06d0*/  LDC.64 R8, c[0x0][0x210] ;  /* 0x00008400ff087b82 */ /* 0x000e220000000a00 */
[-C--:B------:R-:W-:Y:S02]  /*06e0*/  IABS R15, R0.reuse ;  /* 0x00000000000f7213 */ /* 0x080fe40000000000 */
[----:B------:R-:W2:Y:S01]  /*06f0*/  I2F.RP R12, R7 ;  /* 0x00000007000c7306 */ /* 0x000ea20000209400 */
[----:B------:R-:W-:Y:S02]  /*0700*/  ISETP.NE.AND P0, PT, R0, RZ, PT ;  /* 0x000000ff0000720c */ /* 0x000fe40003f05270 */
[----:B------:R-:W-:Y:S01]  /*0710*/  IABS R19, R0 ;  /* 0x0000000000137213 */ /* 0x000fe20000000000 */
[----:B------:R-:W-:-:S04]  /*0720*/  IMAD.MOV R15, RZ, RZ, -R15 ;  /* 0x000000ffff0f7224 */ /* 0x000fc800078e0a0f */
[----:B--2---:R-:W2:Y:S02]  /*0730*/  MUFU.RCP R12, R12 ;  /* 0x0000000c000c7308 */ /* 0x004ea40000001000 */
[----:B--2---:R-:W-:-:S06]  /*0740*/  VIADD R10, R12, 0xffffffe ;  /* 0x0ffffffe0c0a7836 */ /* 0x004fcc0000000000 */
[----:B------:R2:W3:Y:S02]  /*0750*/  F2I.FTZ.U32.TRUNC.NTZ R11, R10 ;  /* 0x0000000a000b7305 */ /* 0x0004e4000021f000 */
[----:B--2---:R-:W-:Y:S02]  /*0760*/  IMAD.MOV.U32 R10, RZ, RZ, RZ ;  /* 0x000000ffff0a7224 */ /* 0x004fe400078e00ff */
[----:B---3--:R-:W-:-:S04]  /*0770*/  IMAD.MOV R14, RZ, RZ, -R11 ;  /* 0x000000ffff0e7224 */ /* 0x008fc800078e0a0b */
[----:B------:R-:W-:-:S04]  /*0780*/  IMAD R13, R14, R7, RZ ;  /* 0x000000070e0d7224 */ /* 0x000fc800078e02ff */
[----:B0-----:R-:W-:-:S07]  /*0790*/  IMAD.HI.U32 R14, R11, R13, R10 ;  /* 0x0000000d0b0e7227 */ /* 0x001fce00078e000a */
.L_x_128:
[----:B0-----:R-:W-:Y:S01]  /*07a0*/  IABS R11, R5 ;  /* 0x00000005000b7213 */ /* 0x001fe20000000000 */
[----:B------:R-:W-:Y:S01]  /*07b0*/  BSSY B0, `(.L_x_126) ;  /* 0x0000012000007945 */ /* 0x000fe20003800000 */
[----:B------:R-:W-:-:S03]  /*07c0*/  ISETP.GE.AND P2, PT, R5, RZ, PT ;  /* 0x000000ff0500720c */ /* 0x000fc60003f46270 */
[----:B------:R-:W-:-:S04]  /*07d0*/  IMAD.HI.U32 R10, R14, R11, RZ ;  /* 0x0000000b0e0a7227 */ /* 0x000fc800078e00ff */
[----:B------:R-:W-:-:S05]  /*07e0*/  IMAD R10, R10, R15, R11 ;  /* 0x0000000f0a0a7224 */ /* 0x000fca00078e020b */
[----:B------:R-:W-:-:S13]  /*07f0*/  ISETP.GT.U32.AND P1, PT, R7, R10, PT ;  /* 0x0000000a0700720c */ /* 0x000fda0003f24070 */
[----:B------:R-:W-:-:S04]  /*0800*/  @!P1 IADD3 R10, R10, -R19, RZ ;  /* 0x800000130a0a9210 */ /* 0x000fc80007ffe0ff */
[----:B------:R-:W-:-:S13]  /*0810*/  ISETP.GT.U32.AND P1, PT, R7, R10, PT ;  /* 0x0000000a0700720c */ /* 0x000fda0003f24070 */
[----:B------:R-:W-:-:S04]  /*0820*/  @!P1 IMAD.IADD R10, R10, 0x1, -R19 ;  /* 0x000000010a0a9824 */ /* 0x000fc800078e0a13 */
[----:B------:R-:W-:Y:S01]  /*0830*/  @!P2 IMAD.MOV R10, RZ, RZ, -R10 ;  /* 0x000000ffff0aa224 */ /* 0x000fe200078e0a0a */
[----:B------:R-:W-:-:S04]  /*0840*/  @!P0 LOP3.LUT R10, RZ, R0, RZ, 0x33, !PT ;  /* 0x00000000ff0a8212 */ /* 0x000fc800078e33ff */
[----:B------:R-:W-:-:S13]  /*0850*/  ISETP.GE.AND P1, PT, R10, R6, PT ;  /* 0x000000060a00720c */ /* 0x000fda0003f26270 */
[----:B------:R-:W-:Y:S05]  /*0860*/  @P1 BRA `(.L_x_127) ;  /* 0x0000000000181947 */ /* 0x000fea0003800000 */
[----:B-1----:R-:W-:Y:S01]  /*0870*/  R2UR UR4, R16 ;  /* 0x00000000100472ca */ /* 0x002fe200000e0000 */
[----:B------:R-:W-:Y:S01]  /*0880*/  IMAD.WIDE R10, R5, 0x4, R8 ;  /* 0x00000004050a7825 */ /* 0x000fe200078e0208 */
[----:B------:R-:W-:-:S13]  /*0890*/  R2UR UR5, R17 ;  /* 0x00000000110572ca */ /* 0x000fda00000e0000 */
[----:B------:R-:W2:Y:S02]  /*08a0*/  LDG.E.CONSTANT R12, desc[UR4][R10.64] ;  /* 0x000000040a0c7981 */ /* 0x000ea4000c1e9900 */
[----:B--2---:R-:W-:-:S05]  /*08b0*/  HMUL2 R13, R12, R3.H0_H0 ;  /* 0x200000030c0d7232 */ /* 0x004fca0000000000 */
[----:B------:R0:W-:Y:S02]  /*08c0*/  STG.E desc[UR4][R10.64], R13 ;  /* 0x0000000d0a007986 */ /* 0x0001e4000c101904 */
.L_x_127:
[----:B------:R-:W-:Y:S05]  /*08d0*/  BSYNC B0 ;  /* 0x0000000000007941 */ /* 0x000fea0003800000 */
.L_x_126:
[----:B------:R-:W-:-:S05]  /*08e0*/  IMAD.IADD R5, R4, 0x1, R5 ;  /* 0x0000000104057824 */ /* 0x000fca00078e0205 */
[----:B------:R-:W-:-:S13]  /*08f0*/  ISETP.GE.AND P1, PT, R5, R2, PT ;  /* 0x000000020500720c */ /* 0x000fda0003f26270 */
[----:B------:R-:W-:Y:S05]  /*0900*/  @!P1 BRA `(.L_x_128) ;  /* 0xfffffffc00a49947 */ /* 0x000fea000383ffff */
[----:B------:R-:W-:Y:S05]  /*0910*/  EXIT ;  /* 0x000000000000794d */ /* 0x000fea0003800000 */
.L_x_129:
        /* <DEDUP_REMOVED lines=14> */
.L_x_145:


//--------------------- .nv.global.init           --------------------------
	.section	.nv.global.init,"aw",@progbits
.nv.global.init:
	.type		$str,@object
	.size		$str,($str$2 - $str)
$str:
        /*0000*/ 	.byte	0x76, 0x6f, 0x63, 0x61, 0x62, 0x5f, 0x73, 0x69, 0x7a, 0x65, 0x20, 0x25, 0x20, 0x32, 0x20, 0x3d
        /*0010*/ 	.byte	0x3d, 0x20, 0x30, 0x00
	.type		$str$2,@object
	.size		$str$2,($str$4 - $str$2)
$str$2:
        /*0014*/ 	.byte	0x76, 0x6f, 0x63, 0x61, 0x62, 0x5f, 0x73, 0x69, 0x7a, 0x65, 0x5f, 0x70, 0x61, 0x64, 0x64, 0x65
        /*0024*/ 	.byte	0x64, 0x20, 0x25, 0x20, 0x32, 0x20, 0x3d, 0x3d, 0x20, 0x30, 0x00
	.type		$str$4,@object
	.size		$str$4,($str$1 - $str$4)
$str$4:
        /*002f*/ 	.byte	0x70, 0x65, 0x6e, 0x61, 0x6c, 0x74, 0x79, 0x5f, 0x69, 0x6e, 0x64, 0x65, 0x78, 0x20, 0x3c, 0x20
        /*003f*/ 	.byte	0x76, 0x6f, 0x63, 0x61, 0x62, 0x5f, 0x73, 0x69, 0x7a, 0x65, 0x00
	.type		$str$1,@object
	.size		$str$1,(__unnamed_1 - $str$1)
$str$1:
        /*004a*/ 	.byte	0x2f, 0x74, 0x6d, 0x70, 0x2f, 0x6f, 0x73, 0x73, 0x5f, 0x6b, 0x65, 0x72, 0x6e, 0x65, 0x6c, 0x73
        /*005a*/ 	.byte	0x5f, 0x73, 0x72, 0x63, 0x2f, 0x66, 0x61, 0x73, 0x74, 0x65, 0x72, 0x5f, 0x74, 0x72, 0x61, 0x6e
        /*006a*/ 	.byte	0x73, 0x66, 0x6f, 0x72, 0x6d, 0x65, 0x72, 0x2f, 0x73, 0x72, 0x63, 0x2f, 0x66, 0x61, 0x73, 0x74
        /*007a*/ 	.byte	0x65, 0x72, 0x74, 0x72, 0x61, 0x6e, 0x73, 0x66, 0x6f, 0x72, 0x6d, 0x65, 0x72, 0x2f, 0x6b, 0x65
        /*008a*/ 	.byte	0x72, 0x6e, 0x65, 0x6c, 0x73, 0x2f, 0x73, 0x61, 0x6d, 0x70, 0x6c, 0x69, 0x6e, 0x67, 0x5f, 0x70
        /*009a*/ 	.byte	0x65, 0x6e, 0x61, 0x6c, 0x74, 0x79, 0x5f, 0x6b, 0x65, 0x72, 0x6e, 0x65, 0x6c, 0x73, 0x2e, 0x63
        /*00aa*/ 	.byte	0x75, 0x00
	.type		__unnamed_1,@object
	.size		__unnamed_1,(__unnamed_2 - __unnamed_1)
__unnamed_1:
        /*00ac*/ 	.byte	0x76, 0x6f, 0x69, 0x64, 0x20, 0x66, 0x61, 0x73, 0x74, 0x65, 0x72, 0x74, 0x72, 0x61, 0x6e, 0x73
        /*00bc*/ 	.byte	0x66, 0x6f, 0x72, 0x6d, 0x65, 0x72, 0x3a, 0x3a, 0x61, 0x70, 0x70, 0x6c, 0x79, 0x54, 0x65, 0x6d
        /*00cc*/ 	.byte	0x70, 0x65, 0x72, 0x61, 0x74, 0x75, 0x72, 0x65, 0x50, 0x65, 0x6e, 0x61, 0x6c, 0x74, 0x79, 0x28
        /*00dc*/ 	.byte	0x54, 0x20, 0x2a, 0x2c, 0x20, 0x63, 0x6f, 0x6e, 0x73, 0x74, 0x20, 0x54, 0x20, 0x2a, 0x2c, 0x20
        /*00ec*/ 	.byte	0x66, 0x6c, 0x6f, 0x61, 0x74, 0x2c, 0x20, 0x69, 0x6e, 0x74, 0x2c, 0x20, 0x69, 0x6e, 0x74, 0x2c
        /*00fc*/ 	.byte	0x20, 0x69, 0x6e, 0x74, 0x29, 0x20, 0x5b, 0x77, 0x69, 0x74, 0x68, 0x20, 0x54, 0x20, 0x3d, 0x20
        /*010c*/ 	.byte	0x5f, 0x5f, 0x68, 0x61, 0x6c, 0x66, 0x32, 0x5d, 0x00
	.type		__unnamed_2,@object
	.size		__unnamed_2,(__unnamed_3 - __unnamed_2)
__unnamed_2:
        /*0115*/ 	.byte	0x76, 0x6f, 0x69, 0x64, 0x20, 0x66, 0x61, 0x73, 0x74, 0x65, 0x72, 0x74, 0x72, 0x61, 0x6e, 0x73
        /*0125*/ 	.byte	0x66, 0x6f, 0x72, 0x6d, 0x65, 0x72, 0x3a, 0x3a, 0x62, 0x61, 0x74, 0x63, 0x68, 0x41, 0x70, 0x70
        /*0135*/ 	.byte	0x6c, 0x79, 0x54, 0x65, 0x6d, 0x70, 0x65, 0x72, 0x61, 0x74, 0x75, 0x72, 0x65, 0x50, 0x65, 0x6e
        /*0145*/ 	.byte	0x61, 0x6c, 0x74, 0x79, 0x5f, 0x68, 0x32, 0x28, 0x5f, 0x5f, 0x68, 0x61, 0x6c, 0x66, 0x32, 0x20
        /*0155*/ 	.byte	0x2a, 0x2c, 0x20, 0x63, 0x6f, 0x6e, 0x73, 0x74, 0x20, 0x5f, 0x5f, 0x68, 0x61, 0x6c, 0x66, 0x32
        /*0165*/ 	.byte	0x20, 0x2a, 0x2c, 0x20, 0x63, 0x6f, 0x6e, 0x73, 0x74, 0x20, 0x66, 0x6c, 0x6f, 0x61, 0x74, 0x20
        /*0175*/ 	.byte	0x2a, 0x2c, 0x20, 0x69, 0x6e, 0x74, 0x2c, 0x20, 0x69, 0x6e, 0x74, 0x2c, 0x20, 0x69, 0x6e, 0x74
        /*0185*/ 	.byte	0x29, 0x00
	.type		__unnamed_3,@object
	.size		__unnamed_3,(__unnamed_5 - __unnamed_3)
__unnamed_3:
        /*0187*/ 	.byte	0x76, 0x6f, 0x69, 0x64, 0x20, 0x66, 0x61, 0x73, 0x74, 0x65, 0x72, 0x74, 0x72, 0x61, 0x6e, 0x73
        /* <DEDUP_REMOVED lines=14> */
        /*0277*/ 	.byte	0x65, 0x5d, 0x00
	.type		__unnamed_5,@object
	.size		__unnamed_5,(__unnamed_4 - __unnamed_5)
__unnamed_5:
        /* <DEDUP_REMOVED lines=15> */
        /*036a*/ 	.byte	0x76, 0x65, 0x5d, 0x00
	.type		__unnamed_4,@object
	.size		__unnamed_4,(__unnamed_6 - __unnamed_4)
__unnamed_4:
        /* <DEDUP_REMOVED lines=15> */
        /*045e*/ 	.byte	0x69, 0x63, 0x61, 0x74, 0x69, 0x76, 0x65, 0x5d, 0x00
	.type		__unnamed_6,@object
	.size		__unnamed_6,(.L_5 - __unnamed_6)
__unnamed_6:
        /* <DEDUP_REMOVED lines=15> */
        /*0557*/ 	.byte	0x6c, 0x69, 0x63, 0x61, 0x74, 0x69, 0x76, 0x65, 0x5d, 0x00
.L_5:


//--------------------- .nv.shared._ZN17fastertransformer26batchApplyMinLengthPenaltyI6__halfEEvPT_PKiS5_S5_ii --------------------------
	.section	.nv.shared._ZN17fastertransformer26batchApplyMinLengthPenaltyI6__halfEEvPT_PKiS5_S5_ii,"aw",@nobits
	.sectionflags	@""
	.align	16
	.zero		1024


//--------------------- .nv.shared.reserved.0     --------------------------
	.section	.nv.shared.reserved.0,"aw",@nobits
	.weak		__nv_reservedSMEM_offset_0_alias
	.size		__nv_reservedSMEM_offset_0_alias, 0, 0
	.other		__nv_reservedSMEM_offset_0_alias,@"STO_CUDA_RESERVED_SHARED STV_DEFAULT"
__nv_reservedSMEM_offset_0_alias:
	.zero		0


//--------------------- .nv.shared._ZN17fastertransformer26batchApplyMinLengthPenaltyIfEEvPT_PKiS4_S4_ii --------------------------
	.section	.nv.shared._ZN17fastertransformer26batchApplyMinLengthPenaltyIfEEvPT_PKiS4_S4_ii,"aw",@nobits
	.sectionflags	@""
	.align	16
	.zero		1024


//--------------------- .nv.shared._ZN17fastertransformer27batchApplyRepetitionPenaltyI6__halfLNS_21RepetitionPenaltyTypeE1EEEvPT_PKfPKiiiS8_ii --------------------------
	.section	.nv.shared._ZN17fastertransformer27batchApplyRepetitionPenaltyI6__halfLNS_21RepetitionPenaltyTypeE1EEEvPT_PKfPKiiiS8_ii,"aw",@nobits
	.sectionflags	@""
	.align	16
	.zero		1024


//--------------------- .nv.shared._ZN17fastertransformer27batchApplyRepetitionPenaltyI6__halfLNS_21RepetitionPenaltyTypeE0EEEvPT_PKfPKiiiS8_ii --------------------------
	.section	.nv.shared._ZN17fastertransformer27batchApplyRepetitionPenaltyI6__halfLNS_21RepetitionPenaltyTypeE0EEEvPT_PKfPKiiiS8_ii,"aw",@nobits
	.sectionflags	@""
	.align	16
	.zero		1024


//--------------------- .nv.shared._ZN17fastertransformer27batchApplyRepetitionPenaltyIfLNS_21RepetitionPenaltyTypeE1EEEvPT_PKfPKiiiS7_ii --------------------------
	.section	.nv.shared._ZN17fastertransformer27batchApplyRepetitionPenaltyIfLNS_21RepetitionPenaltyTypeE1EEEvPT_PKfPKiiiS7_ii,"aw",@nobits
	.sectionflags	@""
	.align	16
	.zero		1024


//--------------------- .nv.shared._ZN17fastertransformer27batchApplyRepetitionPenaltyIfLNS_21RepetitionPenaltyTypeE0EEEvPT_PKfPKiiiS7_ii --------------------------
	.section	.nv.shared._ZN17fastertransformer27batchApplyRepetitionPenaltyIfLNS_21RepetitionPenaltyTypeE0EEEvPT_PKfPKiiiS7_ii,"aw",@nobits
	.sectionflags	@""
	.align	16
	.zero		1024


//--------------------- .nv.shared._ZN17fastertransformer22applyRepetitionPenaltyI6__halfLNS_21RepetitionPenaltyTypeE1EEEvPT_fPKiPiiiiiS6_ii --------------------------
	.section	.nv.shared._ZN17fastertransformer22applyRepetitionPenaltyI6__halfLNS_21RepetitionPenaltyTypeE1EEEvPT_fPKiPiiiiiS6_ii,"aw",@nobits
	.sectionflags	@""
	.align	16
	.zero		1024


//--------------------- .nv.shared._ZN17fastertransformer22applyRepetitionPenaltyI6__halfLNS_21RepetitionPenaltyTypeE0EEEvPT_fPKiPiiiiiS6_ii --------------------------
	.section	.nv.shared._ZN17fastertransformer22applyRepetitionPenaltyI6__halfLNS_21RepetitionPenaltyTypeE0EEEvPT_fPKiPiiiiiS6_ii,"aw",@nobits
	.sectionflags	@""
	.align	16
	.zero		1024


//--------------------- .nv.shared._ZN17fastertransformer22applyRepetitionPenaltyIfLNS_21RepetitionPenaltyTypeE1EEEvPT_fPKiPiiiiiS5_ii --------------------------
	.section	.nv.shared._ZN17fastertransformer22applyRepetitionPenaltyIfLNS_21RepetitionPenaltyTypeE1EEEvPT_fPKiPiiiiiS5_ii,"aw",@nobits
	.sectionflags	@""
	.align	16
	.zero		1024


//--------------------- .nv.shared._ZN17fastertransformer22applyRepetitionPenaltyIfLNS_21RepetitionPenaltyTypeE0EEEvPT_fPKiPiiiiiS5_ii --------------------------
	.section	.nv.shared._ZN17fastertransformer22applyRepetitionPenaltyIfLNS_21RepetitionPenaltyTypeE0EEEvPT_fPKiPiiiiiS5_ii,"aw",@nobits
	.sectionflags	@""
	.align	16
	.zero		1024


//--------------------- .nv.shared._ZN17fastertransformer28batchApplyTemperaturePenaltyI6__halfEEvPT_PKS2_PKfiii --------------------------
	.section	.nv.shared._ZN17fastertransformer28batchApplyTemperaturePenaltyI6__halfEEvPT_PKS2_PKfiii,"aw",@nobits
	.sectionflags	@""
	.align	16
	.zero		1024


//--------------------- .nv.shared._ZN17fastertransformer28batchApplyTemperaturePenaltyIfEEvPT_PKS1_PKfiii --------------------------
	.section	.nv.shared._ZN17fastertransformer28batchApplyTemperaturePenaltyIfEEvPT_PKS1_PKfiii,"aw",@nobits
	.sectionflags	@""
	.align	16
	.zero		1024


//--------------------- .nv.shared._ZN17fastertransformer23applyTemperaturePenaltyI6__halfEEvPT_PKS2_fiii --------------------------
	.section	.nv.shared._ZN17fastertransformer23applyTemperaturePenaltyI6__halfEEvPT_PKS2_fiii,"aw",@nobits
	.sectionflags	@""
	.align	16
	.zero		1024


//--------------------- .nv.shared._ZN17fastertransformer23applyTemperaturePenaltyIfEEvPT_PKS1_fiii --------------------------
	.section	.nv.shared._ZN17fastertransformer23applyTemperaturePenaltyIfEEvPT_PKS1_fiii,"aw",@nobits
	.sectionflags	@""
	.align	16
	.zero		1024


//--------------------- .nv.shared._ZN17fastertransformer31batchApplyTemperaturePenalty_h2EP7__half2PKS0_PKfiii --------------------------
	.section	.nv.shared._ZN17fastertransformer31batchApplyTemperaturePenalty_h2EP7__half2PKS0_PKfiii,"aw",@nobits
	.sectionflags	@""
	.align	16
	.zero		1024


//--------------------- .nv.shared._ZN17fastertransformer23applyTemperaturePenaltyI7__half2EEvPT_PKS2_fiii --------------------------
	.section	.nv.shared._ZN17fastertransformer23applyTemperaturePenaltyI7__half2EEvPT_PKS2_fiii,"aw",@nobits
	.sectionflags	@""
	.align	16
	.zero		1024


//--------------------- .nv.constant0._ZN17fastertransformer26batchApplyMinLengthPenaltyI6__halfEEvPT_PKiS5_S5_ii --------------------------
	.section	.nv.constant0._ZN17fastertransformer26batchApplyMinLengthPenaltyI6__halfEEvPT_PKiS5_S5_ii,"a",@progbits
	.sectionflags	@""
	.align	4
.nv.constant0._ZN17fastertransformer26batchApplyMinLengthPenaltyI6__halfEEvPT_PKiS5_S5_ii:
	.zero		568


//--------------------- .nv.constant0._ZN17fastertransformer26batchApplyMinLengthPenaltyIfEEvPT_PKiS4_S4_ii --------------------------
	.section	.nv.constant0._ZN17fastertransformer26batchApplyMinLengthPenaltyIfEEvPT_PKiS4_S4_ii,"a",@progbits
	.sectionflags	@""
	.align	4
.nv.constant0._ZN17fastertransformer26batchApplyMinLengthPenaltyIfEEvPT_PKiS4_S4_ii:
	.zero		568


//--------------------- .nv.constant0._ZN17fastertransformer27batchApplyRepetitionPenaltyI6__halfLNS_21RepetitionPenaltyTypeE1EEEvPT_PKfPKiiiS8_ii --------------------------
	.section	.nv.constant0._ZN17fastertransformer27batchApplyRepetitionPenaltyI6__halfLNS_21RepetitionPenaltyTypeE1EEEvPT_PKfPKiiiS8_ii,"a",@progbits
	.sectionflags	@""
	.align	4
.nv.constant0._ZN17fastertransformer27batchApplyRepetitionPenaltyI6__halfLNS_21RepetitionPenaltyTypeE1EEEvPT_PKfPKiiiS8_ii:
	.zero		576


//--------------------- .nv.constant0._ZN17fastertransformer27batchApplyRepetitionPenaltyI6__halfLNS_21RepetitionPenaltyTypeE0EEEvPT_PKfPKiiiS8_ii --------------------------
	.section	.nv.constant0._ZN17fastertransformer27batchApplyRepetitionPenaltyI6__halfLNS_21RepetitionPenaltyTypeE0EEEvPT_PKfPKiiiS8_ii,"a",@progbits
	.sectionflags	@""
	.align	4
.nv.constant0._ZN17fastertransformer27batchApplyRepetitionPenaltyI6__halfLNS_21RepetitionPenaltyTypeE0EEEvPT_PKfPKiiiS8_ii:
	.zero		576


//--------------------- .nv.constant0._ZN17fastertransformer27batchApplyRepetitionPenaltyIfLNS_21RepetitionPenaltyTypeE1EEEvPT_PKfPKiiiS7_ii --------------------------
	.section	.nv.constant0._ZN17fastertransformer27batchApplyRepetitionPenaltyIfLNS_21RepetitionPenaltyTypeE1EEEvPT_PKfPKiiiS7_ii,"a",@progbits
	.sectionflags	@""
	.align	4
.nv.constant0._ZN17fastertransformer27batchApplyRepetitionPenaltyIfLNS_21RepetitionPenaltyTypeE1EEEvPT_PKfPKiiiS7_ii:
	.zero		576


//--------------------- .nv.constant0._ZN17fastertransformer27batchApplyRepetitionPenaltyIfLNS_21RepetitionPenaltyTypeE0EEEvPT_PKfPKiiiS7_ii --------------------------
	.section	.nv.constant0._ZN17fastertransformer27batchApplyRepetitionPenaltyIfLNS_21RepetitionPenaltyTypeE0EEEvPT_PKfPKiiiS7_ii,"a",@progbits
	.sectionflags	@""
	.align	4
.nv.constant0._ZN17fastertransformer27batchApplyRepetitionPenaltyIfLNS_21RepetitionPenaltyTypeE0EEEvPT_PKfPKiiiS7_ii:
	.zero		576


//--------------------- .nv.constant0._ZN17fastertransformer22applyRepetitionPenaltyI6__halfLNS_21RepetitionPenaltyTypeE1EEEvPT_fPKiPiiiiiS6_ii --------------------------
	.section	.nv.constant0._ZN17fastertransformer22applyRepetitionPenaltyI6__halfLNS_21RepetitionPenaltyTypeE1EEEvPT_fPKiPiiiiiS6_ii,"a",@progbits
	.sectionflags	@""
	.align	4
.nv.constant0._ZN17fastertransformer22applyRepetitionPenaltyI6__halfLNS_21RepetitionPenaltyTypeE1EEEvPT_fPKiPiiiiiS6_ii:
	.zero		592


//--------------------- .nv.constant0._ZN17fastertransformer22applyRepetitionPenaltyI6__halfLNS_21RepetitionPenaltyTypeE0EEEvPT_fPKiPiiiiiS6_ii --------------------------
	.section	.nv.constant0._ZN17fastertransformer22applyRepetitionPenaltyI6__halfLNS_21RepetitionPenaltyTypeE0EEEvPT_fPKiPiiiiiS6_ii,"a",@progbits
	.sectionflags	@""
	.align	4
.nv.constant0._ZN17fastertransformer22applyRepetitionPenaltyI6__halfLNS_21RepetitionPenaltyTypeE0EEEvPT_fPKiPiiiiiS6_ii:
	.zero		592


//--------------------- .nv.constant0._ZN17fastertransformer22applyRepetitionPenaltyIfLNS_21RepetitionPenaltyTypeE1EEEvPT_fPKiPiiiiiS5_ii --------------------------
	.section	.nv.constant0._ZN17fastertransformer22applyRepetitionPenaltyIfLNS_21RepetitionPenaltyTypeE1EEEvPT_fPKiPiiiiiS5_ii,"a",@progbits
	.sectionflags	@""
	.align	4
.nv.constant0._ZN17fastertransformer22applyRepetitionPenaltyIfLNS_21RepetitionPenaltyTypeE1EEEvPT_fPKiPiiiiiS5_ii:
	.zero		592


//--------------------- .nv.constant0._ZN17fastertransformer22applyRepetitionPenaltyIfLNS_21RepetitionPenaltyTypeE0EEEvPT_fPKiPiiiiiS5_ii --------------------------
	.section	.nv.constant0._ZN17fastertransformer22applyRepetitionPenaltyIfLNS_21RepetitionPenaltyTypeE0EEEvPT_fPKiPiiiiiS5_ii,"a",@progbits
	.sectionflags	@""
	.align	4
.nv.constant0._ZN17fastertransformer22applyRepetitionPenaltyIfLNS_21RepetitionPenaltyTypeE0EEEvPT_fPKiPiiiiiS5_ii:
	.zero		592


//--------------------- .nv.constant0._ZN17fastertransformer28batchApplyTemperaturePenaltyI6__halfEEvPT_PKS2_PKfiii --------------------------
	.section	.nv.constant0._ZN17fastertransformer28batchApplyTemperaturePenaltyI6__halfEEvPT_PKS2_PKfiii,"a",@progbits
	.sectionflags	@""
	.align	4
.nv.constant0._ZN17fastertransformer28batchApplyTemperaturePenaltyI6__halfEEvPT_PKS2_PKfiii:
	.zero		564


//--------------------- .nv.constant0._ZN17fastertransformer28batchApplyTemperaturePenaltyIfEEvPT_PKS1_PKfiii --------------------------
	.section	.nv.constant0._ZN17fastertransformer28batchApplyTemperaturePenaltyIfEEvPT_PKS1_PKfiii,"a",@progbits
	.sectionflags	@""
	.align	4
.nv.constant0._ZN17fastertransformer28batchApplyTemperaturePenaltyIfEEvPT_PKS1_PKfiii:
	.zero		564


//--------------------- .nv.constant0._ZN17fastertransformer23applyTemperaturePenaltyI6__halfEEvPT_PKS2_fiii --------------------------
	.section	.nv.constant0._ZN17fastertransformer23applyTemperaturePenaltyI6__halfEEvPT_PKS2_fiii,"a",@progbits
	.sectionflags	@""
	.align	4
.nv.constant0._ZN17fastertransformer23applyTemperaturePenaltyI6__halfEEvPT_PKS2_fiii:
	.zero		560


//--------------------- .nv.constant0._ZN17fastertransformer23applyTemperaturePenaltyIfEEvPT_PKS1_fiii --------------------------
	.section	.nv.constant0._ZN17fastertransformer23applyTemperaturePenaltyIfEEvPT_PKS1_fiii,"a",@progbits
	.sectionflags	@""
	.align	4
.nv.constant0._ZN17fastertransformer23applyTemperaturePenaltyIfEEvPT_PKS1_fiii:
	.zero		560


//--------------------- .nv.constant0._ZN17fastertransformer31batchApplyTemperaturePenalty_h2EP7__half2PKS0_PKfiii --------------------------
	.section	.nv.constant0._ZN17fastertransformer31batchApplyTemperaturePenalty_h2EP7__half2PKS0_PKfiii,"a",@progbits
	.sectionflags	@""
	.align	4
.nv.constant0._ZN17fastertransformer31batchApplyTemperaturePenalty_h2EP7__half2PKS0_PKfiii:
	.zero		564


//--------------------- .nv.constant0._ZN17fastertransformer23applyTemperaturePenaltyI7__half2EEvPT_PKS2_fiii --------------------------
	.section	.nv.constant0._ZN17fastertransformer23applyTemperaturePenaltyI7__half2EEvPT_PKS2_fiii,"a",@progbits
	.sectionflags	@""
	.align	4
.nv.constant0._ZN17fastertransformer23applyTemperaturePenaltyI7__half2EEvPT_PKS2_fiii:
	.zero		560


//--------------------- SYMBOLS --------------------------

	.type		.nv.reservedSmem.offset0,@object
	.size		.nv.reservedSmem.offset0,0x4
	.type		__assertfail,@function
